	.target	sm_90a

	.elftype	@"ET_EXEC"


//--------------------- .note.nv.tkinfo           --------------------------
	.section	.note.nv.tkinfo,"",@"SHT_NOTE"
	.sectionflags	@"SHF_NOTE_NV_TKINFO"
	.tkinfo
        /*0018*/ 	.word	0x00000002
        /*0030*/ 	.string	""
        /*0030*/ 	.string	"ptxas"
        /*0030*/ 	.string	"Cuda compilation tools, release 13.0, V13.0.88"
        /*0030*/ 	.string	"Build cuda_13.0.r13.0/compiler.36424714_0"
        /*0030*/ 	.string	"-v  -suppress-debug-info  -lineinfo  -arch sm_90a "



//--------------------- .note.nv.cuinfo           --------------------------
	.section	.note.nv.cuinfo,"",@"SHT_NOTE"
	.sectionflags	@"SHF_NOTE_NV_CUINFO"
        /*0018*/ 	.short	0x0002
        /*001a*/ 	.short	0x005a
        /*001c*/ 	.short	0x0082
	.zero		2


//--------------------- .nv.info                  --------------------------
	.section	.nv.info,"",@"SHT_CUDA_INFO"
	.align	4


	//----- nvinfo : EIATTR_REGCOUNT
	.align		4
        /*0000*/ 	.byte	0x04, 0x2f
        /*0002*/ 	.short	(.L_1 - .L_0)
	.align		4
.L_0:
        /*0004*/ 	.word	index@(gluon_wgmma)
        /*0008*/ 	.word	0x0000005a


	//----- nvinfo : EIATTR_FRAME_SIZE
	.align		4
.L_1:
        /*000c*/ 	.byte	0x04, 0x11
        /*000e*/ 	.short	(.L_3 - .L_2)
	.align		4
.L_2:
        /*0010*/ 	.word	index@(gluon_wgmma)
        /*0014*/ 	.word	0x00000000


	//----- nvinfo : EIATTR_MIN_STACK_SIZE
	.align		4
.L_3:
        /*0018*/ 	.byte	0x04, 0x12
        /*001a*/ 	.short	(.L_5 - .L_4)
	.align		4
.L_4:
        /*001c*/ 	.word	index@(gluon_wgmma)
        /*0020*/ 	.word	0x00000000
.L_5:


//--------------------- .nv.compat                --------------------------
	.section	.nv.compat,"",@"SHT_CUDA_COMPAT_INFO"
	.align	4
        /*0000*/ 	.byte	0x02, 0x09, 0x01, 0x00, 0x02, 0x02, 0x04, 0x00, 0x02, 0x05, 0x05, 0x00, 0x03, 0x07, 0x01, 0x01
        /*0010*/ 	.byte	0x02, 0x03, 0x03, 0x00, 0x02, 0x06, 0x01, 0x00, 0x04, 0x0b, 0x08, 0x00, 0x00, 0x00, 0x00, 0x00
        /*0020*/ 	.byte	0x00, 0x00, 0x00, 0x00


//--------------------- .nv.info.gluon_wgmma      --------------------------
	.section	.nv.info.gluon_wgmma,"",@"SHT_CUDA_INFO"
	.sectionflags	@""
	.align	4


	//----- nvinfo : EIATTR_CUDA_API_VERSION
	.align		4
        /*0000*/ 	.byte	0x04, 0x37
        /*0002*/ 	.short	(.L_7 - .L_6)
.L_6:
        /*0004*/ 	.word	0x00000082


	//----- nvinfo : EIATTR_KPARAM_INFO
	.align		4
.L_7:
        /*0008*/ 	.byte	0x04, 0x17
        /*000a*/ 	.short	(.L_9 - .L_8)
.L_8:
        /*000c*/ 	.word	0x00000000
        /*0010*/ 	.short	0x000a
        /*0012*/ 	.short	0x0048
        /*0014*/ 	.byte	0x00, 0xf4, 0x21, 0x00


	//----- nvinfo : EIATTR_KPARAM_INFO
	.align		4
.L_9:
        /*0018*/ 	.byte	0x04, 0x17
        /*001a*/ 	.short	(.L_11 - .L_10)
.L_10:
        /*001c*/ 	.word	0x00000000
        /*0020*/ 	.short	0x0009
        /*0022*/ 	.short	0x0040
        /*0024*/ 	.byte	0x00, 0xf4, 0x21, 0x00


	//----- nvinfo : EIATTR_KPARAM_INFO
	.align		4
.L_11:
        /*0028*/ 	.byte	0x04, 0x17
        /*002a*/ 	.short	(.L_13 - .L_12)
.L_12:
        /*002c*/ 	.word	0x00000000
        /*0030*/ 	.short	0x0008
        /*0032*/ 	.short	0x0038
        /*0034*/ 	.byte	0x00, 0xf0, 0x21, 0x00


	//----- nvinfo : EIATTR_KPARAM_INFO
	.align		4
.L_13:
        /*0038*/ 	.byte	0x04, 0x17
        /*003a*/ 	.short	(.L_15 - .L_14)
.L_14:
        /*003c*/ 	.word	0x00000000
        /*0040*/ 	.short	0x0007
        /*0042*/ 	.short	0x0030
        /*0044*/ 	.byte	0x00, 0xf0, 0x21, 0x00


	//----- nvinfo : EIATTR_KPARAM_INFO
	.align		4
.L_15:
        /*0048*/ 	.byte	0x04, 0x17
        /*004a*/ 	.short	(.L_17 - .L_16)
.L_16:
        /*004c*/ 	.word	0x00000000
        /*0050*/ 	.short	0x0006
        /*0052*/ 	.short	0x0028
        /*0054*/ 	.byte	0x00, 0xf0, 0x21, 0x00


	//----- nvinfo : EIATTR_KPARAM_INFO
	.align		4
.L_17:
        /*0058*/ 	.byte	0x04, 0x17
        /*005a*/ 	.short	(.L_19 - .L_18)
.L_18:
        /*005c*/ 	.word	0x00000000
        /*0060*/ 	.short	0x0005
        /*0062*/ 	.short	0x0020
        /*0064*/ 	.byte	0x00, 0xf0, 0x11, 0x00


	//----- nvinfo : EIATTR_KPARAM_INFO
	.align		4
.L_19:
        /*0068*/ 	.byte	0x04, 0x17
        /*006a*/ 	.short	(.L_21 - .L_20)
.L_20:
        /*006c*/ 	.word	0x00000000
        /*0070*/ 	.short	0x0004
        /*0072*/ 	.short	0x001c
        /*0074*/ 	.byte	0x00, 0xf0, 0x11, 0x00


	//----- nvinfo : EIATTR_KPARAM_INFO
	.align		4
.L_21:
        /*0078*/ 	.byte	0x04, 0x17
        /*007a*/ 	.short	(.L_23 - .L_22)
.L_22:
        /*007c*/ 	.word	0x00000000
        /*0080*/ 	.short	0x0003
        /*0082*/ 	.short	0x0018
        /*0084*/ 	.byte	0x00, 0xf0, 0x11, 0x00


	//----- nvinfo : EIATTR_KPARAM_INFO
	.align		4
.L_23:
        /*0088*/ 	.byte	0x04, 0x17
        /*008a*/ 	.short	(.L_25 - .L_24)
.L_24:
        /*008c*/ 	.word	0x00000000
        /*0090*/ 	.short	0x0002
        /*0092*/ 	.short	0x0010
        /*0094*/ 	.byte	0x00, 0xf4, 0x21, 0x00


	//----- nvinfo : EIATTR_KPARAM_INFO
	.align		4
.L_25:
        /*0098*/ 	.byte	0x04, 0x17
        /*009a*/ 	.short	(.L_27 - .L_26)
.L_26:
        /*009c*/ 	.word	0x00000000
        /*00a0*/ 	.short	0x0001
        /*00a2*/ 	.short	0x0008
        /*00a4*/ 	.byte	0x00, 0xf4, 0x21, 0x00


	//----- nvinfo : EIATTR_KPARAM_INFO
	.align		4
.L_27:
        /*00a8*/ 	.byte	0x04, 0x17
        /*00aa*/ 	.short	(.L_29 - .L_28)
.L_28:
        /*00ac*/ 	.word	0x00000000
        /*00b0*/ 	.short	0x0000
        /*00b2*/ 	.short	0x0000
        /*00b4*/ 	.byte	0x00, 0xf4, 0x21, 0x00


	//----- nvinfo : EIATTR_SPARSE_MMA_MASK
	.align		4
.L_29:
        /*00b8*/ 	.byte	0x03, 0x50
        /*00ba*/ 	.short	0x0000


	//----- nvinfo : EIATTR_MAXREG_COUNT
	.align		4
        /*00bc*/ 	.byte	0x03, 0x1b
        /*00be*/ 	.short	0x00ff


	//----- nvinfo : EIATTR_NUM_BARRIERS
	.align		4
        /*00c0*/ 	.byte	0x02, 0x4c
        /*00c2*/ 	.byte	0x01
	.zero		1


	//----- nvinfo : EIATTR_MERCURY_ISA_VERSION
	.align		4
        /*00c4*/ 	.byte	0x03, 0x5f
        /*00c6*/ 	.short	0x0101


	//----- nvinfo : EIATTR_INT_WARP_WIDE_INSTR_OFFSETS
	.align		4
        /*00c8*/ 	.byte	0x04, 0x31
        /*00ca*/ 	.short	(.L_31 - .L_30)


	//   ....[0]....
.L_30:
        /*00cc*/ 	.word	0x00001270


	//   ....[1]....
        /*00d0*/ 	.word	0x00001290


	//   ....[2]....
        /*00d4*/ 	.word	0x000012a0


	//   ....[3]....
        /*00d8*/ 	.word	0x00001380


	//   ....[4]....
        /*00dc*/ 	.word	0x00001870


	//   ....[5]....
        /*00e0*/ 	.word	0x00001880


	//   ....[6]....
        /*00e4*/ 	.word	0x000018f0


	//   ....[7]....
        /*00e8*/ 	.word	0x00001900


	//   ....[8]....
        /*00ec*/ 	.word	0x00001d10


	//   ....[9]....
        /*00f0*/ 	.word	0x00001d30


	//----- nvinfo : EIATTR_COOP_GROUP_MASK_REGIDS
	.align		4
.L_31:
        /*00f4*/ 	.byte	0x04, 0x29
        /*00f6*/ 	.short	(.L_33 - .L_32)


	//   ....[0]....
.L_32:
        /*00f8*/ 	.word	0xffffffff


	//   ....[1]....
        /*00fc*/ 	.word	0xffffffff


	//   ....[2]....
        /*0100*/ 	.word	0xffffffff


	//----- nvinfo : EIATTR_COOP_GROUP_INSTR_OFFSETS
	.align		4
.L_33:
        /*0104*/ 	.byte	0x04, 0x28
        /*0106*/ 	.short	(.L_35 - .L_34)


	//   ....[0]....
.L_34:
        /*0108*/ 	.word	0x00000140


	//   ....[1]....
        /*010c*/ 	.word	0x000006e0


	//   ....[2]....
        /*0110*/ 	.word	0x00000cb0


	//----- nvinfo : EIATTR_MBARRIER_INSTR_OFFSETS
	.align		4
.L_35:
        /*0114*/ 	.byte	0x04, 0x39
        /*0116*/ 	.short	(.L_37 - .L_36)


	//   ....[0]....
.L_36:
        /*0118*/ 	.word	0x00001400
        /*011c*/ 	.word	0x000000ff
        /*0120*/ 	.word	0x00007800
        /*0124*/ 	.short	0x0100
        /*0126*/ 	.byte	0x06
	.zero		1


	//   ....[1]....
        /*0128*/ 	.word	0x00001560
        /*012c*/ 	.word	0x000000ff
        /*0130*/ 	.word	0x00007808
        /*0134*/ 	.short	0x0100
        /*0136*/ 	.byte	0x06
	.zero		1


	//   ....[2]....
        /*0138*/ 	.word	0x00001580
        /*013c*/ 	.word	0x000000ff
        /*0140*/ 	.word	0x00007810
        /*0144*/ 	.short	0x0100
        /*0146*/ 	.byte	0x06
	.zero		1


	//   ....[3]....
        /*0148*/ 	.word	0x000019b0
        /*014c*/ 	.word	0x000000ff
        /*0150*/ 	.word	0x00007800
        /*0154*/ 	.short	0x010a
        /*0156*/ 	.byte	0x1c
	.zero		1


	//   ....[4]....
        /*0158*/ 	.word	0x00001c80
        /*015c*/ 	.word	0x000000ff
        /*0160*/ 	.word	0x00007800
        /*0164*/ 	.short	0x0108
        /*0166*/ 	.byte	0x06
	.zero		1


	//   ....[5]....
        /*0168*/ 	.word	0x00001da0
        /*016c*/ 	.word	0x000000ff
        /*0170*/ 	.word	0x00007808
        /*0174*/ 	.short	0x0108
        /*0176*/ 	.byte	0x06
	.zero		1


	//   ....[6]....
        /*0178*/ 	.word	0x00001e80
        /*017c*/ 	.word	0x000000ff
        /*0180*/ 	.word	0x00007810
        /*0184*/ 	.short	0x0108
        /*0186*/ 	.byte	0x06
	.zero		1


	//   ....[7]....
        /*0188*/ 	.word	0x00002190
        /*018c*/ 	.word	0x000000ff
        /*0190*/ 	.word	0x00007800
        /*0194*/ 	.short	0x010a
        /*0196*/ 	.byte	0x1c
	.zero		1


	//----- nvinfo : EIATTR_NUM_MBARRIERS
	.align		4
.L_37:
        /*0198*/ 	.byte	0x03, 0x38
        /*019a*/ 	.short	0x0003


	//----- nvinfo : EIATTR_EXIT_INSTR_OFFSETS
	.align		4
        /*019c*/ 	.byte	0x04, 0x1c
        /*019e*/ 	.short	(.L_39 - .L_38)


	//   ....[0]....
.L_38:
        /*01a0*/ 	.word	0x00002180


	//----- nvinfo : EIATTR_REQNTID
	.align		4
.L_39:
        /*01a4*/ 	.byte	0x04, 0x10
        /*01a6*/ 	.short	(.L_41 - .L_40)
.L_40:
        /*01a8*/ 	.word	0x00000100
        /*01ac*/ 	.word	0x00000001
        /*01b0*/ 	.word	0x00000001


	//----- nvinfo : EIATTR_CRS_STACK_SIZE
	.align		4
.L_41:
        /*01b4*/ 	.byte	0x04, 0x1e
        /*01b6*/ 	.short	(.L_43 - .L_42)
.L_42:
        /*01b8*/ 	.word	0x00000000


	//----- nvinfo : EIATTR_CBANK_PARAM_SIZE
	.align		4
.L_43:
        /*01bc*/ 	.byte	0x03, 0x19
        /*01be*/ 	.short	0x0050


	//----- nvinfo : EIATTR_PARAM_CBANK
	.align		4
        /*01c0*/ 	.byte	0x04, 0x0a
        /*01c2*/ 	.short	(.L_45 - .L_44)
	.align		4
.L_44:
        /*01c4*/ 	.word	index@(.nv.constant0.gluon_wgmma)
        /*01c8*/ 	.short	0x0210
        /*01ca*/ 	.short	0x0050


	//----- nvinfo : EIATTR_SW_WAR
	.align		4
.L_45:
        /*01cc*/ 	.byte	0x04, 0x36
        /*01ce*/ 	.short	(.L_47 - .L_46)
.L_46:
        /*01d0*/ 	.word	0x00000008
.L_47:


//--------------------- .nv.callgraph             --------------------------
	.section	.nv.callgraph,"",@"SHT_CUDA_CALLGRAPH"
	.align	4
	.sectionentsize	8
	.align		4
        /*0000*/ 	.word	0x00000000
	.align		4
        /*0004*/ 	.word	0xffffffff
	.align		4
        /*0008*/ 	.word	0x00000000
	.align		4
        /*000c*/ 	.word	0xfffffffe
	.align		4
        /*0010*/ 	.word	0x00000000
	.align		4
        /*0014*/ 	.word	0xfffffffd
	.align		4
        /*0018*/ 	.word	0x00000000
	.align		4
        /*001c*/ 	.word	0xfffffffc


//--------------------- .text.gluon_wgmma         --------------------------
	.section	.text.gluon_wgmma,"ax",@progbits
	.align	128
        .global         gluon_wgmma
        .type           gluon_wgmma,@function
        .size           gluon_wgmma,(.L_x_53 - gluon_wgmma)
        .other          gluon_wgmma,@"STO_CUDA_ENTRY STV_DEFAULT"
gluon_wgmma:
.text.gluon_wgmma:
[----:B------:R-:W-:Y:S01]  /*0000*/  LDC R1, c[0x0][0x28] ;  /* 0x00000a00ff017b82 */ /* 0x000fe20000000800 */
[----:B------:R-:W1:Y:S07]  /*0010*/  S2R R0, SR_TID.X ;  /* 0x0000000000007919 */ /* 0x000e6e0000002100 */
[----:B------:R-:W2:Y:S01]  /*0020*/  S2UR UR4, SR_CgaCtaId ;  /* 0x00000000000479c3 */ /* 0x000ea20000008800 */
[----:B------:R-:W-:Y:S01]  /*0030*/  UMOV UR6, 0x400 ;  /* 0x0000040000067882 */ /* 0x000fe20000000000 */
[----:B------:R-:W-:Y:S01]  /*0040*/  ULDC UR7, c[0x0][0xc] ;  /* 0x0000030000077ab9 */ /* 0x000fe20000000800 */
[----:B------:R-:W-:Y:S01]  /*0050*/  ULDC.64 UR24, c[0x0][0x250] ;  /* 0x0000940000187ab9 */ /* 0x000fe20000000a00 */
[----:B------:R-:W-:Y:S04]  /*0060*/  BSSY B0, `(.L_x_0) ;  /* 0x000001e000007945 */ /* 0x000fe80003800000 */
[----:B------:R-:W3:Y:S08]  /*0070*/  LDC R12, c[0x0][0x230] ;  /* 0x00008c00ff0c7b82 */ /* 0x000ef00000000800 */
[----:B------:R-:W-:Y:S08]  /*0080*/  S2UR UR27, SR_CTAID.Y ;  /* 0x00000000001b79c3 */ /* 0x000ff00000002600 */
[----:B------:R-:W4:Y:S01]  /*0090*/  S2UR UR5, SR_CTAID.Z ;  /* 0x00000000000579c3 */ /* 0x000f220000002700 */
[----:B--2---:R-:W-:-:S03]  /*00a0*/  ULEA UR6, UR4, UR6, 0x18 ;  /* 0x0000000604067291 */ /* 0x004fc6000f8ec03f */
[----:B------:R-:W-:Y:S01]  /*00b0*/  ULDC UR4, c[0x0][0x10] ;  /* 0x0000040000047ab9 */ /* 0x000fe20000000800 */
[----:B-1----:R-:W-:-:S03]  /*00c0*/  LOP3.LUT R7, R0, 0xff, RZ, 0xc0, !PT ;  /* 0x000000ff00077812 */ /* 0x002fc600078ec0ff */
[----:B------:R-:W1:Y:S01]  /*00d0*/  S2UR UR26, SR_CTAID.X ;  /* 0x00000000001a79c3 */ /* 0x000e620000002500 */
[----:B---3--:R-:W-:Y:S01]  /*00e0*/  VIADD R5, R12, 0xffffffff ;  /* 0xffffffff0c057836 */ /* 0x008fe20000000000 */
[C---:B------:R-:W-:Y:S02]  /*00f0*/  ISETP.GE.U32.AND P0, PT, R7.reuse, 0x20, PT ;  /* 0x000000200700780c */ /* 0x040fe40003f06070 */
[C---:B------:R-:W-:Y:S02]  /*0100*/  ISETP.NE.U32.AND P2, PT, R7.reuse, RZ, PT ;  /* 0x000000ff0700720c */ /* 0x040fe40003f45070 */
[----:B------:R-:W-:Y:S02]  /*0110*/  LEA R4, R7, UR6, 0x2 ;  /* 0x0000000607047c11 */ /* 0x000fe4000f8e10ff */
[----:B------:R-:W2:Y:S07]  /*0120*/  LDC R6, c[0x0][0x228] ;  /* 0x00008a00ff067b82 */ /* 0x000eae0000000800 */
[----:B------:R3:W-:Y:S01]  /*0130*/  @!P0 STS [R4], RZ ;  /* 0x000000ff04008388 */ /* 0x0007e20000000800 */
[----:B------:R-:W-:-:S03]  /*0140*/  NOP ;  /* 0x0000000000007918 */ /* 0x000fc60000000000 */
[----:B------:R3:W-:Y:S01]  /*0150*/  @!P2 STS [UR6+0x20], R5 ;  /* 0x00002005ff00a988 */ /* 0x0007e20008000806 */
[----:B----4-:R-:W-:-:S04]  /*0160*/  UIMAD UR4, UR5, UR4, UR27 ;  /* 0x00000004050472a4 */ /* 0x010fc8000f8e021b */
[----:B-1----:R-:W-:-:S04]  /*0170*/  UIMAD UR4, UR4, UR7, UR26 ;  /* 0x00000007040472a4 */ /* 0x002fc8000f8e021a */
[----:B------:R-:W-:Y:S01]  /*0180*/  UIMAD UR5, UR4, 0x180, URZ ;  /* 0x00000180040578a4 */ /* 0x000fe2000f8e023f */
[----:B--2---:R-:W-:Y:S02]  /*0190*/  VIADD R6, R6, 0xffffffff ;  /* 0xffffffff06067836 */ /* 0x004fe40000000000 */
[----:B------:R-:W-:Y:S01]  /*01a0*/  UMOV UR4, URZ ;  /* 0x0000003f00047c82 */ /* 0x000fe20008000000 */
[----:B------:R-:W-:-:S04]  /*01b0*/  UIADD3 UR20, UP0, UR5, UR24, URZ ;  /* 0x0000001805147290 */ /* 0x000fc8000ff1e03f */
[----:B------:R-:W-:Y:S01]  /*01c0*/  ULEA.HI.X.SX32 UR21, UR5, UR25, 0x1, UP0 ;  /* 0x0000001905157291 */ /* 0x000fe200080f0e3f */
[----:B---3--:R-:W-:Y:S11]  /*01d0*/  @P2 BRA `(.L_x_1) ;  /* 0x0000000000182947 */ /* 0x008ff60003800000 */
[----:B------:R-:W1:Y:S01]  /*01e0*/  LDS R2, [UR6+0x8] ;  /* 0x00000806ff027984 */ /* 0x000e620008000800 */
[----:B------:R-:W2:Y:S01]  /*01f0*/  LDC.64 R8, c[0x0][0x210] ;  /* 0x00008400ff087b82 */ /* 0x000ea20000000a00 */
[----:B------:R-:W-:Y:S02]  /*0200*/  IMAD.MOV.U32 R3, RZ, RZ, 0x70 ;  /* 0x00000070ff037424 */ /* 0x000fe400078e00ff */
[----:B--2---:R2:W-:Y:S03]  /*0210*/  STS.64 [UR6], R8 ;  /* 0x00000008ff007988 */ /* 0x0045e60008000a06 */
[----:B-1----:R-:W-:-:S05]  /*0220*/  LOP3.LUT R2, R2, 0x10, R3, 0xd8, !PT ;  /* 0x0000001002027812 */ /* 0x002fca00078ed803 */
[----:B------:R2:W-:Y:S02]  /*0230*/  STS [UR6+0x8], R2 ;  /* 0x00000802ff007988 */ /* 0x0005e40008000806 */
.L_x_1:
[----:B------:R-:W-:Y:S05]  /*0240*/  BSYNC B0 ;  /* 0x0000000000007941 */ /* 0x000fea0003800000 */
.L_x_0:
[----:B------:R-:W-:Y:S04]  /*0250*/  BSSY B0, `(.L_x_2) ;  /* 0x000000a000007945 */ /* 0x000fe80003800000 */
[----:B------:R-:W-:Y:S05]  /*0260*/  @P2 BRA `(.L_x_3) ;  /* 0x0000000000202947 */ /* 0x000fea0003800000 */
[----:B--2---:R-:W1:Y:S01]  /*0270*/  LDS R2, [UR6+0x34] ;  /* 0x00003406ff027984 */ /* 0x004e620008000800 */
[----:B------:R-:W-:Y:S02]  /*0280*/  IMAD.MOV.U32 R3, RZ, RZ, 0x1f000000 ;  /* 0x1f000000ff037424 */ /* 0x000fe400078e00ff */
[----:B------:R-:W-:Y:S01]  /*0290*/  @!P2 IMAD.MOV.U32 R8, RZ, RZ, 0x3f ;  /* 0x0000003fff08a424 */ /* 0x000fe200078e00ff */
[----:B------:R-:W2:Y:S02]  /*02a0*/  @!P2 LDS R9, [UR6+0x38] ;  /* 0x00003806ff09a984 */ /* 0x000ea40008000800 */
[----:B-1----:R-:W-:Y:S02]  /*02b0*/  LOP3.LUT R2, R2, 0xff000000, R3, 0xb8, !PT ;  /* 0xff00000002027812 */ /* 0x002fe400078eb803 */
[----:B--2---:R-:W-:-:S03]  /*02c0*/  @!P2 LOP3.LUT R3, R9, 0xff, R8, 0xb8, !PT ;  /* 0x000000ff0903a812 */ /* 0x004fc600078eb808 */
[----:B------:R1:W-:Y:S04]  /*02d0*/  STS [UR6+0x34], R2 ;  /* 0x00003402ff007988 */ /* 0x0003e80008000806 */
[----:B------:R1:W-:Y:S02]  /*02e0*/  @!P2 STS [UR6+0x38], R3 ;  /* 0x00003803ff00a988 */ /* 0x0003e40008000806 */
.L_x_3:
[----:B------:R-:W-:Y:S05]  /*02f0*/  BSYNC B0 ;  /* 0x0000000000007941 */ /* 0x000fea0003800000 */
.L_x_2:
[----:B------:R-:W-:Y:S04]  /*0300*/  BSSY B0, `(.L_x_4) ;  /* 0x000000a000007945 */ /* 0x000fe80003800000 */
[----:B------:R-:W-:Y:S05]  /*0310*/  @P2 BRA `(.L_x_5) ;  /* 0x0000000000202947 */ /* 0x000fea0003800000 */
[----:B-12---:R-:W1:Y:S01]  /*0320*/  LDS R2, [UR6+0x1c] ;  /* 0x00001c06ff027984 */ /* 0x006e620008000800 */
[----:B------:R-:W2:Y:S03]  /*0330*/  LDC.64 R10, c[0x0][0x238] ;  /* 0x00008e00ff0a7b82 */ /* 0x000ea60000000a00 */
[----:B------:R3:W-:Y:S01]  /*0340*/  STS [UR6+0x24], R6 ;  /* 0x00002406ff007988 */ /* 0x0007e20008000806 */
[--C-:B--2---:R-:W-:Y:S02]  /*0350*/  SHF.R.U32.HI R9, RZ, 0x4, R11.reuse ;  /* 0x00000004ff097819 */ /* 0x104fe4000001160b */
[----:B------:R-:W-:-:S05]  /*0360*/  SHF.R.U64 R3, R10, 0x4, R11 ;  /* 0x000000040a037819 */ /* 0x000fca000000120b */
[----:B------:R3:W-:Y:S01]  /*0370*/  STS [UR6+0xc], R3 ;  /* 0x00000c03ff007988 */ /* 0x0007e20008000806 */
[----:B-1----:R-:W-:-:S05]  /*0380*/  LOP3.LUT R2, R2, 0xf, R9, 0xb8, !PT ;  /* 0x0000000f02027812 */ /* 0x002fca00078eb809 */
[----:B------:R3:W-:Y:S02]  /*0390*/  STS [UR6+0x1c], R2 ;  /* 0x00001c02ff007988 */ /* 0x0007e40008000806 */
.L_x_5:
[----:B------:R-:W-:Y:S05]  /*03a0*/  BSYNC B0 ;  /* 0x0000000000007941 */ /* 0x000fea0003800000 */
.L_x_4:
[----:B------:R-:W-:Y:S04]  /*03b0*/  BSSY B1, `(.L_x_6) ;  /* 0x000001d000017945 */ /* 0x000fe80003800000 */
[----:B------:R-:W-:Y:S04]  /*03c0*/  BSSY B0, `(.L_x_7) ;  /* 0x0000018000007945 */ /* 0x000fe80003800000 */
[----:B------:R-:W-:Y:S05]  /*03d0*/  @P2 BRA `(.L_x_8) ;  /* 0x00000000001c2947 */ /* 0x000fea0003800000 */
[----:B-123--:R-:W1:Y:S02]  /*03e0*/  LDS R2, [UR6+0x34] ;  /* 0x00003406ff027984 */ /* 0x00ee640008000800 */
[----:B-1----:R-:W-:-:S05]  /*03f0*/  LOP3.LUT R2, R2, 0x7, RZ, 0xb8, !PT ;  /* 0x0000000702027812 */ /* 0x002fca00078eb8ff */
[----:B------:R1:W-:Y:S01]  /*0400*/  STS [UR6+0x34], R2 ;  /* 0x00003402ff007988 */ /* 0x0003e20008000806 */
[----:B------:R-:W-:Y:S05]  /*0410*/  @P2 BRA `(.L_x_9) ;  /* 0x00000000001c2947 */ /* 0x000fea0003800000 */
[----:B-1----:R-:W1:Y:S02]  /*0420*/  LDS R2, [UR6+0x34] ;  /* 0x00003406ff027984 */ /* 0x002e640008000800 */
[----:B-1----:R-:W-:-:S05]  /*0430*/  LOP3.LUT R2, R2, 0x38, RZ, 0xb8, !PT ;  /* 0x0000003802027812 */ /* 0x002fca00078eb8ff */
[----:B------:R4:W-:Y:S02]  /*0440*/  STS [UR6+0x34], R2 ;  /* 0x00003402ff007988 */ /* 0x0009e40008000806 */
.L_x_8:
[----:B------:R-:W-:Y:S05]  /*0450*/  @P2 BRA `(.L_x_10) ;  /* 0x00000000001c2947 */ /* 0x000fea0003800000 */
[----:B-1234-:R-:W1:Y:S02]  /*0460*/  LDS R2, [UR6+0x8] ;  /* 0x00000806ff027984 */ /* 0x01ee640008000800 */
[----:B-1----:R-:W-:-:S05]  /*0470*/  LOP3.LUT R2, R2, 0x780, RZ, 0xb8, !PT ;  /* 0x0000078002027812 */ /* 0x002fca00078eb8ff */
[----:B------:R2:W-:Y:S02]  /*0480*/  STS [UR6+0x8], R2 ;  /* 0x00000802ff007988 */ /* 0x0005e40008000806 */
.L_x_9:
[----:B------:R-:W-:Y:S05]  /*0490*/  @P2 BRA `(.L_x_11) ;  /* 0x0000000000282947 */ /* 0x000fea0003800000 */
[----:B-12---:R-:W1:Y:S02]  /*04a0*/  LDS R2, [UR6+0x8] ;  /* 0x00000806ff027984 */ /* 0x006e640008000800 */
[----:B-1----:R-:W-:-:S05]  /*04b0*/  LOP3.LUT R2, R2, 0x1800, RZ, 0xb8, !PT ;  /* 0x0000180002027812 */ /* 0x002fca00078eb8ff */
[----:B------:R5:W-:Y:S02]  /*04c0*/  STS [UR6+0x8], R2 ;  /* 0x00000802ff007988 */ /* 0x000be40008000806 */
.L_x_10:
[----:B------:R-:W-:Y:S05]  /*04d0*/  @P2 BREAK B0 ;  /* 0x0000000000002942 */ /* 0x000fea0003800000 */
[----:B------:R-:W-:Y:S05]  /*04e0*/  @P2 BRA `(.L_x_12) ;  /* 0x0000000000242947 */ /* 0x000fea0003800000 */
[----:B-1-3--:R-:W1:Y:S01]  /*04f0*/  LDS R3, [UR6+0x8] ;  /* 0x00000806ff037984 */ /* 0x00ae620008000800 */
[----:B--2-45:R-:W-:-:S05]  /*0500*/  IMAD.MOV.U32 R2, RZ, RZ, 0x6000 ;  /* 0x00006000ff027424 */ /* 0x034fca00078e00ff */
[----:B-1----:R-:W-:-:S04]  /*0510*/  LOP3.LUT R2, R3, 0x2000, R2, 0xd8, !PT ;  /* 0x0000200003027812 */ /* 0x002fc800078ed802 */
[----:B------:R-:W-:-:S05]  /*0520*/  LOP3.LUT R2, R2, 0x400000, RZ, 0xb8, !PT ;  /* 0x0040000002027812 */ /* 0x000fca00078eb8ff */
[----:B------:R3:W-:Y:S02]  /*0530*/  STS [UR6+0x8], R2 ;  /* 0x00000802ff007988 */ /* 0x0007e40008000806 */
.L_x_11:
[----:B------:R-:W-:Y:S05]  /*0540*/  BSYNC B0 ;  /* 0x0000000000007941 */ /* 0x000fea0003800000 */
.L_x_7:
[----:B-123--:R-:W1:Y:S02]  /*0550*/  @!P2 LDS R2, [UR6+0x8] ;  /* 0x00000806ff02a984 */ /* 0x00ee640008000800 */
[----:B-1----:R-:W-:-:S05]  /*0560*/  @!P2 LOP3.LUT R2, R2, 0x8000, RZ, 0xb8, !PT ;  /* 0x000080000202a812 */ /* 0x002fca00078eb8ff */
[----:B------:R1:W-:Y:S02]  /*0570*/  @!P2 STS [UR6+0x8], R2 ;  /* 0x00000802ff00a988 */ /* 0x0003e40008000806 */
.L_x_12:
[----:B------:R-:W-:Y:S05]  /*0580*/  BSYNC B1 ;  /* 0x0000000000017941 */ /* 0x000fea0003800000 */
.L_x_6:
[----:B------:R-:W-:Y:S05]  /*0590*/  WARPSYNC.ALL ;  /* 0x0000000000007948 */ /* 0x000fea0003800000 */
[----:B------:R-:W-:Y:S05]  /*05a0*/  @P0 BRA `(.L_x_13) ;  /* 0x0000000000280947 */ /* 0x000fea0003800000 */
[----:B-12345:R-:W1:Y:S01]  /*05b0*/  S2R R2, SR_LANEID ;  /* 0x0000000000027919 */ /* 0x03ee620000000000 */
[----:B------:R-:W-:Y:S05]  /*05c0*/  WARPSYNC.ALL ;  /* 0x0000000000007948 */ /* 0x000fea0003800000 */
[----:B-1----:R-:W-:-:S05]  /*05d0*/  IMAD.SHL.U32 R8, R2, 0x4, RZ ;  /* 0x0000000402087824 */ /* 0x002fca00078e00ff */
[----:B------:R-:W1:Y:S01]  /*05e0*/  LDS R9, [R8+UR6] ;  /* 0x0000000608097984 */ /* 0x000e620008000800 */
[----:B------:R-:W-:-:S05]  /*05f0*/  IADD3 R2, P1, R8, UR20, RZ ;  /* 0x0000001408027c10 */ /* 0x000fca000ff3e0ff */
[----:B------:R-:W-:-:S05]  /*0600*/  IMAD.X R3, RZ, RZ, UR21, P1 ;  /* 0x00000015ff037e24 */ /* 0x000fca00088e06ff */
[----:B-1----:R1:W2:Y:S01]  /*0610*/  ATOMG.E.EXCH.STRONG.GPU PT, RZ, [R2], R9 ;  /* 0x0000000902ff73a8 */ /* 0x0022a200041ee100 */
[----:B------:R-:W-:-:S04]  /*0620*/  DEPBAR {5,4,3,2,1,0} ;  /* 0x0000003f0000791a */ /* 0x000fc80000000000 */
[----:B------:R1:W-:Y:S01]  /*0630*/  UTMACCTL.IV [UR20] ;  /* 0x00000000140079b9 */ /* 0x0003e20008000000 */
[----:B------:R-:W-:Y:S01]  /*0640*/  NOP ;  /* 0x0000000000007918 */ /* 0x000fe20000000000 */
.L_x_13:
[----:B------:R-:W-:Y:S05]  /*0650*/  @P0 BRA `(.L_x_14) ;  /* 0x00000000000c0947 */ /* 0x000fea0003800000 */
[----:B------:R0:W-:Y:S01]  /*0660*/  UTMACMDFLUSH ;  /* 0x00000000000079b7 */ /* 0x0001e20000000000 */
[----:B------:R-:W-:Y:S05]  /*0670*/  @P0 BRA `(.L_x_14) ;  /* 0x0000000000040947 */ /* 0x000fea0003800000 */
[----:B------:R-:W-:-:S04]  /*0680*/  DEPBAR.LE SB0, 0x0 ;  /* 0x000080000000791a */ /* 0x000fc80000000000 */
.L_x_14:
[----:B------:R-:W-:Y:S05]  /*0690*/  WARPSYNC.ALL ;  /* 0x0000000000007948 */ /* 0x000fea0003800000 */
[----:B--2---:R-:W-:Y:S06]  /*06a0*/  BAR.SYNC.DEFER_BLOCKING 0x0 ;  /* 0x0000000000007b1d */ /* 0x004fec0000010000 */
[----:B------:R-:W-:Y:S02]  /*06b0*/  BSSY B1, `(.L_x_15) ;  /* 0x000000b000017945 */ /* 0x000fe40003800000 */
[----:B------:R-:W-:Y:S06]  /*06c0*/  BAR.SYNC.DEFER_BLOCKING 0x0 ;  /* 0x0000000000007b1d */ /* 0x000fec0000010000 */
[----:B------:R2:W-:Y:S01]  /*06d0*/  @!P0 STS [R4], RZ ;  /* 0x000000ff04008388 */ /* 0x0005e20000000800 */
[----:B------:R-:W-:Y:S01]  /*06e0*/  NOP ;  /* 0x0000000000007918 */ /* 0x000fe20000000000 */
[----:B------:R-:W-:Y:S05]  /*06f0*/  @P2 BRA `(.L_x_16) ;  /* 0x0000000000182947 */ /* 0x000fea0003800000 */
[----:B-1-345:R-:W1:Y:S01]  /*0700*/  LDS R2, [UR6+0x8] ;  /* 0x00000806ff027984 */ /* 0x03ae620008000800 */
[----:B------:R-:W3:Y:S01]  /*0710*/  LDC.64 R8, c[0x0][0x218] ;  /* 0x00008600ff087b82 */ /* 0x000ee20000000a00 */
[----:B------:R-:W-:Y:S02]  /*0720*/  IMAD.MOV.U32 R3, RZ, RZ, 0x70 ;  /* 0x00000070ff037424 */ /* 0x000fe400078e00ff */
[----:B---3--:R3:W-:Y:S03]  /*0730*/  STS.64 [UR6], R8 ;  /* 0x00000008ff007988 */ /* 0x0087e60008000a06 */
[----:B-1----:R-:W-:-:S05]  /*0740*/  LOP3.LUT R2, R2, 0x10, R3, 0xd8, !PT ;  /* 0x0000001002027812 */ /* 0x002fca00078ed803 */
[----:B------:R3:W-:Y:S02]  /*0750*/  STS [UR6+0x8], R2 ;  /* 0x00000802ff007988 */ /* 0x0007e40008000806 */
.L_x_16:
[----:B-1----:R-:W-:Y:S05]  /*0760*/  BSYNC B1 ;  /* 0x0000000000017941 */ /* 0x002fea0003800000 */
.L_x_15:
[----:B------:R-:W-:Y:S04]  /*0770*/  BSSY B2, `(.L_x_17) ;  /* 0x000000f000027945 */ /* 0x000fe80003800000 */
[----:B------:R-:W-:Y:S04]  /*0780*/  BSSY B1, `(.L_x_18) ;  /* 0x000000c000017945 */ /* 0x000fe80003800000 */
[----:B------:R-:W-:Y:S05]  /*0790*/  @P2 BRA `(.L_x_19) ;  /* 0x0000000000282947 */ /* 0x000fea0003800000 */
[----:B---345:R-:W1:Y:S01]  /*07a0*/  LDS R2, [UR6+0x34] ;  /* 0x00003406ff027984 */ /* 0x038e620008000800 */
[----:B------:R-:W-:Y:S01]  /*07b0*/  IMAD.MOV.U32 R3, RZ, RZ, 0x1f000000 ;  /* 0x1f000000ff037424 */ /* 0x000fe200078e00ff */
[----:B------:R-:W-:Y:S05]  /*07c0*/  @P2 BREAK B1 ;  /* 0x0000000000012942 */ /* 0x000fea0003800000 */
[----:B-1----:R-:W-:-:S05]  /*07d0*/  LOP3.LUT R2, R2, 0xff000000, R3, 0xb8, !PT ;  /* 0xff00000002027812 */ /* 0x002fca00078eb803 */
[----:B------:R1:W-:Y:S01]  /*07e0*/  STS [UR6+0x34], R2 ;  /* 0x00003402ff007988 */ /* 0x0003e20008000806 */
[----:B------:R-:W-:Y:S05]  /*07f0*/  @P2 BRA `(.L_x_20) ;  /* 0x0000000000182947 */ /* 0x000fea0003800000 */
[----:B------:R-:W3:Y:S01]  /*0800*/  LDS R3, [UR6+0x38] ;  /* 0x00003806ff037984 */ /* 0x000ee20008000800 */
[----:B-1----:R-:W-:-:S05]  /*0810*/  IMAD.MOV.U32 R2, RZ, RZ, 0xff ;  /* 0x000000ffff027424 */ /* 0x002fca00078e00ff */
[----:B---3--:R-:W-:-:S05]  /*0820*/  LOP3.LUT R2, R3, 0xff, R2, 0xb8, !PT ;  /* 0x000000ff03027812 */ /* 0x008fca00078eb802 */
[----:B------:R1:W-:Y:S02]  /*0830*/  STS [UR6+0x38], R2 ;  /* 0x00003802ff007988 */ /* 0x0003e40008000806 */
.L_x_19:
[----:B------:R-:W-:Y:S05]  /*0840*/  BSYNC B1 ;  /* 0x0000000000017941 */ /* 0x000fea0003800000 */
.L_x_18:
[----:B------:R1:W-:Y:S02]  /*0850*/  @!P2 STS [UR6+0x20], R5 ;  /* 0x00002005ff00a988 */ /* 0x0003e40008000806 */
.L_x_20:
[----:B------:R-:W-:Y:S05]  /*0860*/  BSYNC B2 ;  /* 0x0000000000027941 */ /* 0x000fea0003800000 */
.L_x_17:
[----:B------:R-:W-:Y:S05]  /*0870*/  WARPSYNC.ALL ;  /* 0x0000000000007948 */ /* 0x000fea0003800000 */
[----:B-1----:R-:W1:Y:S01]  /*0880*/  LDC R5, c[0x0][0x22c] ;  /* 0x00008b00ff057b82 */ /* 0x002e620000000800 */
[----:B------:R-:W-:Y:S01]  /*0890*/  BSSY B2, `(.L_x_21) ;  /* 0x000000b000027945 */ /* 0x000fe20003800000 */
[----:B-1----:R-:W-:-:S03]  /*08a0*/  VIADD R5, R5, 0xffffffff ;  /* 0xffffffff05057836 */ /* 0x002fc60000000000 */
[----:B------:R-:W-:Y:S05]  /*08b0*/  @P2 BRA `(.L_x_22) ;  /* 0x0000000000202947 */ /* 0x000fea0003800000 */
[----:B---345:R-:W1:Y:S01]  /*08c0*/  LDS R2, [UR6+0x1c] ;  /* 0x00001c06ff027984 */ /* 0x038e620008000800 */
[----:B------:R-:W3:Y:S03]  /*08d0*/  LDC.64 R10, c[0x0][0x240] ;  /* 0x00009000ff0a7b82 */ /* 0x000ee60000000a00 */
[----:B------:R4:W-:Y:S01]  /*08e0*/  STS [UR6+0x24], R5 ;  /* 0x00002405ff007988 */ /* 0x0009e20008000806 */
[--C-:B---3--:R-:W-:Y:S02]  /*08f0*/  SHF.R.U32.HI R9, RZ, 0x4, R11.reuse ;  /* 0x00000004ff097819 */ /* 0x108fe4000001160b */
[----:B------:R-:W-:-:S05]  /*0900*/  SHF.R.U64 R3, R10, 0x4, R11 ;  /* 0x000000040a037819 */ /* 0x000fca000000120b */
[----:B------:R4:W-:Y:S01]  /*0910*/  STS [UR6+0xc], R3 ;  /* 0x00000c03ff007988 */ /* 0x0009e20008000806 */
[----:B-1----:R-:W-:-:S05]  /*0920*/  LOP3.LUT R2, R2, 0xf, R9, 0xb8, !PT ;  /* 0x0000000f02027812 */ /* 0x002fca00078eb809 */
[----:B------:R4:W-:Y:S02]  /*0930*/  STS [UR6+0x1c], R2 ;  /* 0x00001c02ff007988 */ /* 0x0009e40008000806 */
.L_x_22:
[----:B------:R-:W-:Y:S05]  /*0940*/  BSYNC B2 ;  /* 0x0000000000027941 */ /* 0x000fea0003800000 */
.L_x_21:
[----:B------:R-:W-:Y:S04]  /*0950*/  BSSY B3, `(.L_x_23) ;  /* 0x000001d000037945 */ /* 0x000fe80003800000 */
[----:B------:R-:W-:Y:S04]  /*0960*/  BSSY B2, `(.L_x_24) ;  /* 0x0000018000027945 */ /* 0x000fe80003800000 */
[----:B------:R-:W-:Y:S05]  /*0970*/  @P2 BRA `(.L_x_25) ;  /* 0x00000000001c2947 */ /* 0x000fea0003800000 */
[----:B---345:R-:W1:Y:S02]  /*0980*/  LDS R2, [UR6+0x34] ;  /* 0x00003406ff027984 */ /* 0x038e640008000800 */
[----:B-1----:R-:W-:-:S05]  /*0990*/  LOP3.LUT R2, R2, 0x7, RZ, 0xb8, !PT ;  /* 0x0000000702027812 */ /* 0x002fca00078eb8ff */
[----:B------:R1:W-:Y:S01]  /*09a0*/  STS [UR6+0x34], R2 ;  /* 0x00003402ff007988 */ /* 0x0003e20008000806 */
[----:B------:R-:W-:Y:S05]  /*09b0*/  @P2 BRA `(.L_x_26) ;  /* 0x00000000001c2947 */ /* 0x000fea0003800000 */
[----:B-1----:R-:W1:Y:S02]  /*09c0*/  LDS R2, [UR6+0x34] ;  /* 0x00003406ff027984 */ /* 0x002e640008000800 */
[----:B-1----:R-:W-:-:S05]  /*09d0*/  LOP3.LUT R2, R2, 0x38, RZ, 0xb8, !PT ;  /* 0x0000003802027812 */ /* 0x002fca00078eb8ff */
[----:B------:R1:W-:Y:S02]  /*09e0*/  STS [UR6+0x34], R2 ;  /* 0x00003402ff007988 */ /* 0x0003e40008000806 */
.L_x_25:
[----:B------:R-:W-:Y:S05]  /*09f0*/  @P2 BRA `(.L_x_27) ;  /* 0x00000000001c2947 */ /* 0x000fea0003800000 */
[----:B-1-345:R-:W1:Y:S02]  /*0a00*/  LDS R2, [UR6+0x8] ;  /* 0x00000806ff027984 */ /* 0x03ae640008000800 */
[----:B-1----:R-:W-:-:S05]  /*0a10*/  LOP3.LUT R2, R2, 0x780, RZ, 0xb8, !PT ;  /* 0x0000078002027812 */ /* 0x002fca00078eb8ff */
[----:B------:R3:W-:Y:S02]  /*0a20*/  STS [UR6+0x8], R2 ;  /* 0x00000802ff007988 */ /* 0x0007e40008000806 */
.L_x_26:
[----:B------:R-:W-:Y:S05]  /*0a30*/  @P2 BRA `(.L_x_28) ;  /* 0x0000000000282947 */ /* 0x000fea0003800000 */
[----:B-1-3--:R-:W1:Y:S02]  /*0a40*/  LDS R2, [UR6+0x8] ;  /* 0x00000806ff027984 */ /* 0x00ae640008000800 */
[----:B-1----:R-:W-:-:S05]  /*0a50*/  LOP3.LUT R2, R2, 0x1800, RZ, 0xb8, !PT ;  /* 0x0000180002027812 */ /* 0x002fca00078eb8ff */
[----:B------:R1:W-:Y:S02]  /*0a60*/  STS [UR6+0x8], R2 ;  /* 0x00000802ff007988 */ /* 0x0003e40008000806 */
.L_x_27:
[----:B------:R-:W-:Y:S05]  /*0a70*/  @P2 BREAK B2 ;  /* 0x0000000000022942 */ /* 0x000fea0003800000 */
[----:B------:R-:W-:Y:S05]  /*0a80*/  @P2 BRA `(.L_x_29) ;  /* 0x0000000000242947 */ /* 0x000fea0003800000 */
[----:B-1-345:R-:W1:Y:S01]  /*0a90*/  LDS R2, [UR6+0x8] ;  /* 0x00000806ff027984 */ /* 0x03ae620008000800 */
[----:B------:R-:W-:-:S05]  /*0aa0*/  IMAD.MOV.U32 R3, RZ, RZ, 0x6000 ;  /* 0x00006000ff037424 */ /* 0x000fca00078e00ff */
[----:B-1----:R-:W-:-:S04]  /*0ab0*/  LOP3.LUT R2, R2, 0x2000, R3, 0xd8, !PT ;  /* 0x0000200002027812 */ /* 0x002fc800078ed803 */
[----:B------:R-:W-:-:S05]  /*0ac0*/  LOP3.LUT R2, R2, 0x400000, RZ, 0xb8, !PT ;  /* 0x0040000002027812 */ /* 0x000fca00078eb8ff */
[----:B------:R4:W-:Y:S02]  /*0ad0*/  STS [UR6+0x8], R2 ;  /* 0x00000802ff007988 */ /* 0x0009e40008000806 */
.L_x_28:
[----:B------:R-:W-:Y:S05]  /*0ae0*/  BSYNC B2 ;  /* 0x0000000000027941 */ /* 0x000fea0003800000 */
.L_x_24:
[----:B-1-34-:R-:W1:Y:S02]  /*0af0*/  @!P2 LDS R2, [UR6+0x8] ;  /* 0x00000806ff02a984 */ /* 0x01ae640008000800 */
[----:B-1----:R-:W-:-:S05]  /*0b00*/  @!P2 LOP3.LUT R2, R2, 0x8000, RZ, 0xb8, !PT ;  /* 0x000080000202a812 */ /* 0x002fca00078eb8ff */
[----:B------:R1:W-:Y:S02]  /*0b10*/  @!P2 STS [UR6+0x8], R2 ;  /* 0x00000802ff00a988 */ /* 0x0003e40008000806 */
.L_x_29:
[----:B------:R-:W-:Y:S05]  /*0b20*/  BSYNC B3 ;  /* 0x0000000000037941 */ /* 0x000fea0003800000 */
.L_x_23:
[----:B------:R-:W-:Y:S05]  /*0b30*/  WARPSYNC.ALL ;  /* 0x0000000000007948 */ /* 0x000fea0003800000 */
[----:B------:R-:W-:-:S04]  /*0b40*/  UIADD3 UR23, UR5, 0x80, URZ ;  /* 0x0000008005177890 */ /* 0x000fc8000fffe03f */
[----:B------:R-:W-:-:S04]  /*0b50*/  UIADD3 UR22, UP0, UR23, UR24, URZ ;  /* 0x0000001817167290 */ /* 0x000fc8000ff1e03f */
[----:B------:R-:W-:Y:S01]  /*0b60*/  ULEA.HI.X.SX32 UR23, UR23, UR25, 0x1, UP0 ;  /* 0x0000001917177291 */ /* 0x000fe200080f0e3f */
[----:B------:R-:W-:Y:S11]  /*0b70*/  @P0 BRA `(.L_x_30) ;  /* 0x0000000000280947 */ /* 0x000ff60003800000 */
[----:B-1-345:R-:W1:Y:S01]  /*0b80*/  S2R R2, SR_LANEID ;  /* 0x0000000000027919 */ /* 0x03ae620000000000 */
[----:B------:R-:W-:Y:S05]  /*0b90*/  WARPSYNC.ALL ;  /* 0x0000000000007948 */ /* 0x000fea0003800000 */
[----:B-1----:R-:W-:-:S05]  /*0ba0*/  IMAD.SHL.U32 R8, R2, 0x4, RZ ;  /* 0x0000000402087824 */ /* 0x002fca00078e00ff */
[----:B------:R-:W1:Y:S01]  /*0bb0*/  LDS R9, [R8+UR6] ;  /* 0x0000000608097984 */ /* 0x000e620008000800 */
[----:B------:R-:W-:-:S05]  /*0bc0*/  IADD3 R2, P1, R8, UR22, RZ ;  /* 0x0000001608027c10 */ /* 0x000fca000ff3e0ff */
[----:B------:R-:W-:-:S05]  /*0bd0*/  IMAD.X R3, RZ, RZ, UR23, P1 ;  /* 0x00000017ff037e24 */ /* 0x000fca00088e06ff */
[----:B-1----:R1:W3:Y:S01]  /*0be0*/  ATOMG.E.EXCH.STRONG.GPU PT, RZ, [R2], R9 ;  /* 0x0000000902ff73a8 */ /* 0x0022e200041ee100 */
[----:B------:R-:W-:-:S04]  /*0bf0*/  DEPBAR {5,4,3,2,1,0} ;  /* 0x0000003f0000791a */ /* 0x000fc80000000000 */
[----:B------:R1:W-:Y:S01]  /*0c00*/  UTMACCTL.IV [UR22] ;  /* 0x00000000160079b9 */ /* 0x0003e20008000000 */
[----:B------:R-:W-:Y:S01]  /*0c10*/  NOP ;  /* 0x0000000000007918 */ /* 0x000fe20000000000 */
.L_x_30:
[----:B------:R-:W-:Y:S05]  /*0c20*/  @P0 BRA `(.L_x_31) ;  /* 0x00000000000c0947 */ /* 0x000fea0003800000 */
[----:B------:R0:W-:Y:S01]  /*0c30*/  UTMACMDFLUSH ;  /* 0x00000000000079b7 */ /* 0x0001e20000000000 */
[----:B------:R-:W-:Y:S05]  /*0c40*/  @P0 BRA `(.L_x_31) ;  /* 0x0000000000040947 */ /* 0x000fea0003800000 */
[----:B------:R-:W-:-:S04]  /*0c50*/  DEPBAR.LE SB0, 0x0 ;  /* 0x000080000000791a */ /* 0x000fc80000000000 */
.L_x_31:
[----:B------:R-:W-:Y:S05]  /*0c60*/  WARPSYNC.ALL ;  /* 0x0000000000007948 */ /* 0x000fea0003800000 */
[----:B---3--:R-:W-:Y:S06]  /*0c70*/  BAR.SYNC.DEFER_BLOCKING 0x0 ;  /* 0x0000000000007b1d */ /* 0x008fec0000010000 */
[----:B------:R-:W-:Y:S02]  /*0c80*/  BSSY B3, `(.L_x_32) ;  /* 0x000000b000037945 */ /* 0x000fe40003800000 */
[----:B------:R-:W-:Y:S06]  /*0c90*/  BAR.SYNC.DEFER_BLOCKING 0x0 ;  /* 0x0000000000007b1d */ /* 0x000fec0000010000 */
[----:B------:R3:W-:Y:S01]  /*0ca0*/  @!P0 STS [R4], RZ ;  /* 0x000000ff04008388 */ /* 0x0007e20000000800 */
[----:B------:R-:W-:Y:S01]  /*0cb0*/  NOP ;  /* 0x0000000000007918 */ /* 0x000fe20000000000 */
[----:B------:R-:W-:Y:S05]  /*0cc0*/  @P2 BRA `(.L_x_33) ;  /* 0x0000000000182947 */ /* 0x000fea0003800000 */
[----:B-1--45:R-:W1:Y:S01]  /*0cd0*/  LDS R2, [UR6+0x8] ;  /* 0x00000806ff027984 */ /* 0x032e620008000800 */
[----:B------:R-:W4:Y:S01]  /*0ce0*/  LDC.64 R8, c[0x0][0x220] ;  /* 0x00008800ff087b82 */ /* 0x000f220000000a00 */
[----:B------:R-:W-:Y:S02]  /*0cf0*/  IMAD.MOV.U32 R3, RZ, RZ, 0x70 ;  /* 0x00000070ff037424 */ /* 0x000fe400078e00ff */
[----:B----4-:R4:W-:Y:S03]  /*0d00*/  STS.64 [UR6], R8 ;  /* 0x00000008ff007988 */ /* 0x0109e60008000a06 */
[----:B-1----:R-:W-:-:S05]  /*0d10*/  LOP3.LUT R2, R2, 0x10, R3, 0xd8, !PT ;  /* 0x0000001002027812 */ /* 0x002fca00078ed803 */
[----:B------:R4:W-:Y:S02]  /*0d20*/  STS [UR6+0x8], R2 ;  /* 0x00000802ff007988 */ /* 0x0009e40008000806 */
.L_x_33:
[----:B-1----:R-:W-:Y:S05]  /*0d30*/  BSYNC B3 ;  /* 0x0000000000037941 */ /* 0x002fea0003800000 */
.L_x_32:
[----:B------:R-:W-:Y:S04]  /*0d40*/  BSSY B3, `(.L_x_34) ;  /* 0x0000033000037945 */ /* 0x000fe80003800000 */
[----:B------:R-:W-:Y:S04]  /*0d50*/  BSSY B4, `(.L_x_35) ;  /* 0x000002e000047945 */ /* 0x000fe80003800000 */
[----:B------:R-:W-:Y:S05]  /*0d60*/  @P2 BRA `(.L_x_36) ;  /* 0x0000000000242947 */ /* 0x000fea0003800000 */
[----:B----45:R-:W1:Y:S01]  /*0d70*/  LDS R2, [UR6+0x34] ;  /* 0x00003406ff027984 */ /* 0x030e620008000800 */
[----:B------:R-:W-:-:S05]  /*0d80*/  IMAD.MOV.U32 R3, RZ, RZ, 0x7f000000 ;  /* 0x7f000000ff037424 */ /* 0x000fca00078e00ff */
[----:B-1----:R-:W-:-:S05]  /*0d90*/  LOP3.LUT R2, R2, 0xff000000, R3, 0xb8, !PT ;  /* 0xff00000002027812 */ /* 0x002fca00078eb803 */
[----:B------:R1:W-:Y:S01]  /*0da0*/  STS [UR6+0x34], R2 ;  /* 0x00003402ff007988 */ /* 0x0003e20008000806 */
[----:B------:R-:W-:Y:S05]  /*0db0*/  @P2 BRA `(.L_x_37) ;  /* 0x0000000000182947 */ /* 0x000fea0003800000 */
[----:B-1----:R-:W1:Y:S01]  /*0dc0*/  LDS R2, [UR6+0x38] ;  /* 0x00003806ff027984 */ /* 0x002e620008000800 */
[----:B------:R-:W-:-:S05]  /*0dd0*/  IMAD.MOV.U32 R3, RZ, RZ, 0x3f ;  /* 0x0000003fff037424 */ /* 0x000fca00078e00ff */
[----:B-1----:R-:W-:-:S05]  /*0de0*/  LOP3.LUT R2, R2, 0xff, R3, 0xb8, !PT ;  /* 0x000000ff02027812 */ /* 0x002fca00078eb803 */
[----:B------:R1:W-:Y:S02]  /*0df0*/  STS [UR6+0x38], R2 ;  /* 0x00003802ff007988 */ /* 0x0003e40008000806 */
.L_x_36:
[----:B------:R-:W-:Y:S05]  /*0e00*/  @P2 BRA `(.L_x_38) ;  /* 0x00000000000c2947 */ /* 0x000fea0003800000 */
[----:B------:R1:W-:Y:S02]  /*0e10*/  STS [UR6+0x20], R5 ;  /* 0x00002005ff007988 */ /* 0x0003e40008000806 */
.L_x_37:
[----:B------:R-:W-:Y:S05]  /*0e20*/  @P2 BRA `(.L_x_39) ;  /* 0x0000000000242947 */ /* 0x000fea0003800000 */
[----:B------:R1:W-:Y:S02]  /*0e30*/  STS [UR6+0x24], R6 ;  /* 0x00002406ff007988 */ /* 0x0003e40008000806 */
.L_x_38:
[----:B------:R-:W-:Y:S05]  /*0e40*/  @P2 BRA `(.L_x_40) ;  /* 0x00000000002c2947 */ /* 0x000fea0003800000 */
[----:B-1--45:R-:W1:Y:S01]  /*0e50*/  LDS R2, [UR6+0x1c] ;  /* 0x00001c06ff027984 */ /* 0x032e620008000800 */
[----:B------:R-:W4:Y:S02]  /*0e60*/  LDC.64 R8, c[0x0][0x248] ;  /* 0x00009200ff087b82 */ /* 0x000f240000000a00 */
[--C-:B----4-:R-:W-:Y:S02]  /*0e70*/  SHF.R.U32.HI R5, RZ, 0x4, R9.reuse ;  /* 0x00000004ff057819 */ /* 0x110fe40000011609 */
[----:B------:R-:W-:-:S05]  /*0e80*/  SHF.R.U64 R3, R8, 0x4, R9 ;  /* 0x0000000408037819 */ /* 0x000fca0000001209 */
[----:B------:R4:W-:Y:S01]  /*0e90*/  STS [UR6+0xc], R3 ;  /* 0x00000c03ff007988 */ /* 0x0009e20008000806 */
[----:B-1----:R-:W-:-:S05]  /*0ea0*/  LOP3.LUT R2, R2, 0xf, R5, 0xb8, !PT ;  /* 0x0000000f02027812 */ /* 0x002fca00078eb805 */
[----:B------:R4:W-:Y:S02]  /*0eb0*/  STS [UR6+0x1c], R2 ;  /* 0x00001c02ff007988 */ /* 0x0009e40008000806 */
.L_x_39:
[----:B------:R-:W-:Y:S05]  /*0ec0*/  @P2 BRA `(.L_x_41) ;  /* 0x00000000001c2947 */ /* 0x000fea0003800000 */
[----:B-1--45:R-:W1:Y:S02]  /*0ed0*/  LDS R2, [UR6+0x34] ;  /* 0x00003406ff027984 */ /* 0x032e640008000800 */
[----:B-1----:R-:W-:-:S05]  /*0ee0*/  LOP3.LUT R2, R2, 0x7, RZ, 0xb8, !PT ;  /* 0x0000000702027812 */ /* 0x002fca00078eb8ff */
[----:B------:R1:W-:Y:S02]  /*0ef0*/  STS [UR6+0x34], R2 ;  /* 0x00003402ff007988 */ /* 0x0003e40008000806 */
.L_x_40:
[----:B------:R-:W-:Y:S05]  /*0f00*/  @P2 BRA `(.L_x_42) ;  /* 0x00000000001c2947 */ /* 0x000fea0003800000 */
[----:B-1--45:R-:W1:Y:S02]  /*0f10*/  LDS R2, [UR6+0x34] ;  /* 0x00003406ff027984 */ /* 0x032e640008000800 */
[----:B-1----:R-:W-:-:S05]  /*0f20*/  LOP3.LUT R2, R2, 0x38, RZ, 0xb8, !PT ;  /* 0x0000003802027812 */ /* 0x002fca00078eb8ff */
[----:B------:R1:W-:Y:S02]  /*0f30*/  STS [UR6+0x34], R2 ;  /* 0x00003402ff007988 */ /* 0x0003e40008000806 */
.L_x_41:
[----:B------:R-:W-:Y:S05]  /*0f40*/  @P2 BRA `(.L_x_43) ;  /* 0x00000000001c2947 */ /* 0x000fea0003800000 */
[----:B-1--45:R-:W1:Y:S02]  /*0f50*/  LDS R2, [UR6+0x8] ;  /* 0x00000806ff027984 */ /* 0x032e640008000800 */
[----:B-1----:R-:W-:-:S05]  /*0f60*/  LOP3.LUT R2, R2, 0x780, RZ, 0xb8, !PT ;  /* 0x0000078002027812 */ /* 0x002fca00078eb8ff */
[----:B------:R1:W-:Y:S02]  /*0f70*/  STS [UR6+0x8], R2 ;  /* 0x00000802ff007988 */ /* 0x0003e40008000806 */
.L_x_42:
[----:B------:R-:W-:Y:S05]  /*0f80*/  @P2 BRA `(.L_x_44) ;  /* 0x0000000000282947 */ /* 0x000fea0003800000 */
[----:B-1--45:R-:W1:Y:S02]  /*0f90*/  LDS R2, [UR6+0x8] ;  /* 0x00000806ff027984 */ /* 0x032e640008000800 */
[----:B-1----:R-:W-:-:S05]  /*0fa0*/  LOP3.LUT R2, R2, 0x1800, RZ, 0xb8, !PT ;  /* 0x0000180002027812 */ /* 0x002fca00078eb8ff */
[----:B------:R1:W-:Y:S02]  /*0fb0*/  STS [UR6+0x8], R2 ;  /* 0x00000802ff007988 */ /* 0x0003e40008000806 */
.L_x_43:
[----:B------:R-:W-:Y:S05]  /*0fc0*/  @P2 BREAK B4 ;  /* 0x0000000000042942 */ /* 0x000fea0003800000 */
[----:B------:R-:W-:Y:S05]  /*0fd0*/  @P2 BRA `(.L_x_45) ;  /* 0x0000000000242947 */ /* 0x000fea0003800000 */
[----:B-1--45:R-:W1:Y:S01]  /*0fe0*/  LDS R2, [UR6+0x8] ;  /* 0x00000806ff027984 */ /* 0x032e620008000800 */
[----:B------:R-:W-:-:S05]  /*0ff0*/  IMAD.MOV.U32 R3, RZ, RZ, 0x6000 ;  /* 0x00006000ff037424 */ /* 0x000fca00078e00ff */
[----:B-1----:R-:W-:-:S04]  /*1000*/  LOP3.LUT R2, R2, 0x6000, R3, 0xd8, !PT ;  /* 0x0000600002027812 */ /* 0x002fc800078ed803 */
[----:B------:R-:W-:-:S05]  /*1010*/  LOP3.LUT R2, R2, 0x400000, RZ, 0xb8, !PT ;  /* 0x0040000002027812 */ /* 0x000fca00078eb8ff */
[----:B------:R1:W-:Y:S02]  /*1020*/  STS [UR6+0x8], R2 ;  /* 0x00000802ff007988 */ /* 0x0003e40008000806 */
.L_x_44:
[----:B------:R-:W-:Y:S05]  /*1030*/  BSYNC B4 ;  /* 0x0000000000047941 */ /* 0x000fea0003800000 */
.L_x_35:
[----:B-1--45:R-:W1:Y:S02]  /*1040*/  @!P2 LDS R2, [UR6+0x8] ;  /* 0x00000806ff02a984 */ /* 0x032e640008000800 */
[----:B-1----:R-:W-:-:S05]  /*1050*/  @!P2 LOP3.LUT R2, R2, 0x8000, RZ, 0xb8, !PT ;  /* 0x000080000202a812 */ /* 0x002fca00078eb8ff */
[----:B------:R1:W-:Y:S02]  /*1060*/  @!P2 STS [UR6+0x8], R2 ;  /* 0x00000802ff00a988 */ /* 0x0003e40008000806 */
.L_x_45:
[----:B------:R-:W-:Y:S05]  /*1070*/  BSYNC B3 ;  /* 0x0000000000037941 */ /* 0x000fea0003800000 */
.L_x_34:
[----:B------:R-:W-:Y:S05]  /*1080*/  WARPSYNC.ALL ;  /* 0x0000000000007948 */ /* 0x000fea0003800000 */
[----:B------:R-:W-:Y:S01]  /*1090*/  UIADD3 UR5, UR5, 0x100, URZ ;  /* 0x0000010005057890 */ /* 0x000fe2000fffe03f */
[----:B------:R-:W-:Y:S01]  /*10a0*/  ISETP.GE.AND P1, PT, R12, 0x1, PT ;  /* 0x000000010c00780c */ /* 0x000fe20003f26270 */
[----:B------:R-:W-:Y:S01]  /*10b0*/  IMAD.MOV.U32 R24, RZ, RZ, RZ ;  /* 0x000000ffff187224 */ /* 0x000fe200078e00ff */
[----:B------:R-:W-:Y:S01]  /*10c0*/  SHF.R.U32.HI R6, RZ, 0x5, R0 ;  /* 0x00000005ff067819 */ /* 0x000fe20000011600 */
[----:B------:R-:W-:-:S04]  /*10d0*/  UIADD3 UR24, UP0, UR5, UR24, URZ ;  /* 0x0000001805187290 */ /* 0x000fc8000ff1e03f */
[----:B------:R-:W-:Y:S01]  /*10e0*/  ULEA.HI.X.SX32 UR25, UR5, UR25, 0x1, UP0 ;  /* 0x0000001905197291 */ /* 0x000fe200080f0e3f */
[----:B------:R-:W-:Y:S11]  /*10f0*/  @P0 BRA `(.L_x_46) ;  /* 0x0000000000300947 */ /* 0x000ff60003800000 */
[----:B-1--45:R-:W2:Y:S01]  /*1100*/  S2R R2, SR_LANEID ;  /* 0x0000000000027919 */ /* 0x032ea20000000000 */
[----:B------:R-:W-:Y:S05]  /*1110*/  WARPSYNC.ALL ;  /* 0x0000000000007948 */ /* 0x000fea0003800000 */
[----:B--23--:R-:W-:-:S05]  /*1120*/  IMAD.SHL.U32 R4, R2, 0x4, RZ ;  /* 0x0000000402047824 */ /* 0x00cfca00078e00ff */
[----:B------:R-:W1:Y:S01]  /*1130*/  LDS R5, [R4+UR6] ;  /* 0x0000000604057984 */ /* 0x000e620008000800 */
[----:B------:R-:W-:Y:S01]  /*1140*/  IADD3 R2, P3, R4, UR24, RZ ;  /* 0x0000001804027c10 */ /* 0x000fe2000ff7e0ff */
[----:B------:R-:W-:-:S04]  /*1150*/  UMOV UR8, UR24 ;  /* 0x0000001800087c82 */ /* 0x000fc80008000000 */
[----:B------:R-:W-:Y:S01]  /*1160*/  IMAD.X R3, RZ, RZ, UR25, P3 ;  /* 0x00000019ff037e24 */ /* 0x000fe200098e06ff */
[----:B------:R-:W-:-:S04]  /*1170*/  UMOV UR9, UR25 ;  /* 0x0000001900097c82 */ /* 0x000fc80008000000 */
[----:B-1----:R1:W2:Y:S01]  /*1180*/  ATOMG.E.EXCH.STRONG.GPU PT, RZ, [R2], R5 ;  /* 0x0000000502ff73a8 */ /* 0x0022a200041ee100 */
[----:B------:R-:W-:-:S04]  /*1190*/  DEPBAR {5,4,3,2,1,0} ;  /* 0x0000003f0000791a */ /* 0x000fc80000000000 */
[----:B------:R1:W-:Y:S01]  /*11a0*/  UTMACCTL.IV [UR8] ;  /* 0x00000000080079b9 */ /* 0x0003e20008000000 */
[----:B------:R-:W-:Y:S01]  /*11b0*/  NOP ;  /* 0x0000000000007918 */ /* 0x000fe20000000000 */
.L_x_46:
[----:B------:R-:W-:Y:S05]  /*11c0*/  @P0 BRA `(.L_x_47) ;  /* 0x00000000000c0947 */ /* 0x000fea0003800000 */
[----:B------:R0:W-:Y:S01]  /*11d0*/  UTMACMDFLUSH ;  /* 0x00000000000079b7 */ /* 0x0001e20000000000 */
[----:B------:R-:W-:Y:S05]  /*11e0*/  @P0 BRA `(.L_x_47) ;  /* 0x0000000000040947 */ /* 0x000fea0003800000 */
[----:B------:R-:W-:-:S04]  /*11f0*/  DEPBAR.LE SB0, 0x0 ;  /* 0x000080000000791a */ /* 0x000fc80000000000 */
.L_x_47:
[----:B------:R-:W-:Y:S05]  /*1200*/  WARPSYNC.ALL ;  /* 0x0000000000007948 */ /* 0x000fea0003800000 */
[----:B--2---:R-:W-:Y:S01]  /*1210*/  BAR.SYNC.DEFER_BLOCKING 0x0 ;  /* 0x0000000000007b1d */ /* 0x004fe20000010000 */
[----:B------:R-:W-:Y:S01]  /*1220*/  R2UR UR7, R6 ;  /* 0x00000000060772ca */ /* 0x000fe200000e0000 */
[----:B------:R-:W-:Y:S01]  /*1230*/  USHF.L.U32 UR15, UR27, 0x8, URZ ;  /* 0x000000081b0f7899 */ /* 0x000fe2000800063f */
[----:B------:R-:W-:Y:S01]  /*1240*/  IMAD.MOV.U32 R25, RZ, RZ, RZ ;  /* 0x000000ffff197224 */ /* 0x000fe200078e00ff */
[----:B------:R-:W-:Y:S02]  /*1250*/  CS2R R26, SRZ ;  /* 0x00000000001a7805 */ /* 0x000fe4000001ff00 */
[----:B------:R-:W-:Y:S01]  /*1260*/  CS2R R28, SRZ ;  /* 0x00000000001c7805 */ /* 0x000fe2000001ff00 */
[----:B------:R-:W-:Y:S01]  /*1270*/  VOTEU.ALL UP0, P2 ;  /* 0x00000000003f7886 */ /* 0x000fe20001000000 */
[----:B-1----:R-:W-:Y:S01]  /*1280*/  UMOV UR8, 0x1 ;  /* 0x0000000100087882 */ /* 0x002fe20000000000 */
[----:B------:R-:W-:Y:S01]  /*1290*/  VOTEU.ALL UP1, P2 ;  /* 0x00000000003f7886 */ /* 0x000fe20001020000 */
[----:B------:R-:W-:Y:S01]  /*12a0*/  VOTEU.ALL UP2, P2 ;  /* 0x00000000003f7886 */ /* 0x000fe20001040000 */
[----:B------:R-:W-:Y:S01]  /*12b0*/  CS2R R30, SRZ ;  /* 0x00000000001e7805 */ /* 0x000fe2000001ff00 */
[----:B------:R-:W-:-:S04]  /*12c0*/  @!UP0 UIADD3 UR10, -UR8, 0x100000, URZ ;  /* 0x00100000080a8890 */ /* 0x000fc8000fffe13f */
[----:B------:R-:W-:Y:S02]  /*12d0*/  @!UP0 USHF.L.U32 UR11, UR10, 0xb, URZ ;  /* 0x0000000b0a0b8899 */ /* 0x000fe4000800063f */
[----:B------:R-:W-:Y:S01]  /*12e0*/  @!UP0 USHF.L.U32 UR10, UR10, 0x1, URZ ;  /* 0x000000010a0a8899 */ /* 0x000fe2000800063f */
        /* <DEDUP_REMOVED lines=9> */
[----:B------:R-:W-:Y:S01]  /*1380*/  VOTEU.ALL UP0, P2 ;  /* 0x00000000003f7886 */ /* 0x000fe20001000000 */
[----:B------:R-:W-:Y:S02]  /*1390*/  CS2R R38, SRZ ;  /* 0x0000000000267805 */ /* 0x000fe4000001ff00 */
[----:B------:R-:W-:Y:S02]  /*13a0*/  CS2R R40, SRZ ;  /* 0x0000000000287805 */ /* 0x000fe4000001ff00 */
[----:B------:R-:W-:Y:S02]  /*13b0*/  CS2R R42, SRZ ;  /* 0x00000000002a7805 */ /* 0x000fe4000001ff00 */
[----:B------:R-:W-:-:S02]  /*13c0*/  CS2R R44, SRZ ;  /* 0x00000000002c7805 */ /* 0x000fc4000001ff00 */
[----:B------:R-:W-:Y:S02]  /*13d0*/  CS2R R46, SRZ ;  /* 0x00000000002e7805 */ /* 0x000fe4000001ff00 */
[----:B------:R-:W-:Y:S01]  /*13e0*/  CS2R R48, SRZ ;  /* 0x0000000000307805 */ /* 0x000fe2000001ff00 */
[----:B------:R-:W1:Y:S02]  /*13f0*/  FENCE.VIEW.ASYNC.S ;  /* 0x00000000000073c6 */ /* 0x000e640000000000 */
[----:B-1----:R1:W2:Y:S02]  /*1400*/  @!UP0 SYNCS.EXCH.64 URZ, [UR6+0x7800], UR10 ;  /* 0x0078000a063f85b2 */ /* 0x0022a40008000100 */
[----:B--2---:R-:W-:Y:S01]  /*1410*/  BAR.SYNC.DEFER_BLOCKING 0x0 ;  /* 0x0000000000007b1d */ /* 0x004fe20000010000 */
[----:B------:R-:W-:Y:S02]  /*1420*/  CS2R R50, SRZ ;  /* 0x0000000000327805 */ /* 0x000fe4000001ff00 */
[----:B------:R-:W-:-:S02]  /*1430*/  CS2R R52, SRZ ;  /* 0x0000000000347805 */ /* 0x000fc4000001ff00 */
[----:B------:R-:W-:Y:S02]  /*1440*/  CS2R R54, SRZ ;  /* 0x0000000000367805 */ /* 0x000fe4000001ff00 */
[----:B------:R-:W-:Y:S02]  /*1450*/  CS2R R56, SRZ ;  /* 0x0000000000387805 */ /* 0x000fe4000001ff00 */
[----:B------:R-:W-:Y:S02]  /*1460*/  CS2R R58, SRZ ;  /* 0x00000000003a7805 */ /* 0x000fe4000001ff00 */
[----:B------:R-:W-:Y:S02]  /*1470*/  CS2R R60, SRZ ;  /* 0x00000000003c7805 */ /* 0x000fe4000001ff00 */
[----:B------:R-:W-:Y:S02]  /*1480*/  CS2R R62, SRZ ;  /* 0x00000000003e7805 */ /* 0x000fe4000001ff00 */
[----:B------:R-:W-:-:S02]  /*1490*/  CS2R R64, SRZ ;  /* 0x0000000000407805 */ /* 0x000fc4000001ff00 */
[----:B------:R-:W-:Y:S02]  /*14a0*/  CS2R R66, SRZ ;  /* 0x0000000000427805 */ /* 0x000fe4000001ff00 */
[----:B------:R-:W-:Y:S01]  /*14b0*/  CS2R R68, SRZ ;  /* 0x0000000000447805 */ /* 0x000fe2000001ff00 */
[----:B-1----:R-:W-:Y:S01]  /*14c0*/  USHF.L.U32 UR11, UR26, 0x6, URZ ;  /* 0x000000061a0b7899 */ /* 0x002fe2000800063f */
[----:B------:R-:W-:Y:S02]  /*14d0*/  CS2R R70, SRZ ;  /* 0x0000000000467805 */ /* 0x000fe4000001ff00 */
[----:B------:R-:W-:Y:S02]  /*14e0*/  CS2R R72, SRZ ;  /* 0x0000000000487805 */ /* 0x000fe4000001ff00 */
[----:B------:R-:W-:Y:S02]  /*14f0*/  CS2R R74, SRZ ;  /* 0x00000000004a7805 */ /* 0x000fe4000001ff00 */
[----:B------:R-:W-:-:S02]  /*1500*/  CS2R R76, SRZ ;  /* 0x00000000004c7805 */ /* 0x000fc4000001ff00 */
[----:B------:R-:W-:Y:S02]  /*1510*/  CS2R R78, SRZ ;  /* 0x00000000004e7805 */ /* 0x000fe4000001ff00 */
[----:B------:R-:W-:Y:S02]  /*1520*/  CS2R R80, SRZ ;  /* 0x0000000000507805 */ /* 0x000fe4000001ff00 */
[----:B------:R-:W-:Y:S02]  /*1530*/  CS2R R82, SRZ ;  /* 0x0000000000527805 */ /* 0x000fe4000001ff00 */
[----:B------:R-:W-:Y:S02]  /*1540*/  CS2R R84, SRZ ;  /* 0x0000000000547805 */ /* 0x000fe4000001ff00 */
[----:B------:R-:W-:Y:S01]  /*1550*/  CS2R R86, SRZ ;  /* 0x0000000000567805 */ /* 0x000fe2000001ff00 */
[----:B------:R1:W2:Y:S02]  /*1560*/  @!UP1 SYNCS.EXCH.64 URZ, [UR6+0x7808], UR12 ;  /* 0x0078080c063f95b2 */ /* 0x0002a40008000100 */
[----:B--2---:R-:W-:Y:S06]  /*1570*/  BAR.SYNC.DEFER_BLOCKING 0x0 ;  /* 0x0000000000007b1d */ /* 0x004fec0000010000 */
[----:B------:R1:W2:Y:S02]  /*1580*/  @!UP2 SYNCS.EXCH.64 URZ, [UR6+0x7810], UR8 ;  /* 0x00781008063fa5b2 */ /* 0x0002a40008000100 */
[----:B-1----:R-:W-:Y:S05]  /*1590*/  @!P1 BRA `(.L_x_48) ;  /* 0x00000004005c9947 */ /* 0x002fea0003800000 */
[----:B------:R-:W-:Y:S02]  /*15a0*/  CS2R R24, SRZ ;  /* 0x0000000000187805 */ /* 0x000fe4000001ff00 */
[----:B------:R-:W-:Y:S02]  /*15b0*/  CS2R R26, SRZ ;  /* 0x00000000001a7805 */ /* 0x000fe4000001ff00 */
        /* <DEDUP_REMOVED lines=30> */
[----:B------:R-:W-:Y:S01]  /*17a0*/  UMOV UR5, URZ ;  /* 0x0000003f00057c82 */ /* 0x000fe20008000000 */
[----:B------:R-:W-:-:S05]  /*17b0*/  UMOV UR10, URZ ;  /* 0x0000003f000a7c82 */ /* 0x000fca0008000000 */
.L_x_50:
[----:B--2---:R-:W-:Y:S01]  /*17c0*/  BAR.SYNC.DEFER_BLOCKING 0x0 ;  /* 0x0000000000007b1d */ /* 0x004fe20000010000 */
[----:B------:R-:W-:Y:S01]  /*17d0*/  ULEA UR28, UR5, UR6, 0x3 ;  /* 0x00000006051c7291 */ /* 0x000fe2000f8e183f */
[----:B----45:R-:W-:Y:S01]  /*17e0*/  @!P2 IMAD.MOV.U32 R2, RZ, RZ, 0x2800 ;  /* 0x00002800ff02a424 */ /* 0x030fe200078e00ff */
[----:B------:R-:W-:Y:S01]  /*17f0*/  ELECT P0, URZ, PT ;  /* 0x00000000003f782f */ /* 0x000fe20003800000 */
[----:B------:R-:W-:-:S03]  /*1800*/  ULEA UR8, UR5, UR6, 0xb ;  /* 0x0000000605087291 */ /* 0x000fc6000f8e583f */
[----:B------:R-:W-:Y:S02]  /*1810*/  ISETP.LT.U32.AND P0, PT, R7, 0x20, P0 ;  /* 0x000000200700780c */ /* 0x000fe40000701070 */
[----:B------:R-:W-:Y:S01]  /*1820*/  ELECT P1, URZ, PT ;  /* 0x00000000003f782f */ /* 0x000fe20003820000 */
[----:B------:R-:W-:-:S03]  /*1830*/  UIADD3 UR8, UR8, 0x6000, URZ ;  /* 0x0000600008087890 */ /* 0x000fc6000fffe03f */
[----:B------:R-:W-:Y:S01]  /*1840*/  ISETP.LT.U32.AND P1, PT, R7, 0x20, P1 ;  /* 0x000000200700780c */ /* 0x000fe20000f21070 */
[----:B------:R-:W-:Y:S01]  /*1850*/  ULEA UR12, UR5, UR6, 0xd ;  /* 0x00000006050c7291 */ /* 0x000fe2000f8e683f */
[----:B------:R-:W-:-:S05]  /*1860*/  UMOV UR14, UR10 ;  /* 0x0000000a000e7c82 */ /* 0x000fca0008000000 */
[----:B------:R-:W-:Y:S01]  /*1870*/  VOTEU.ANY UP0, P0 ;  /* 0x00000000003f7886 */ /* 0x000fe20000000100 */
[----:B------:R-:W-:Y:S01]  /*1880*/  VOTEU.ANY UP2, P0 ;  /* 0x00000000003f7886 */ /* 0x000fe20000040100 */
[----:B------:R1:W-:Y:S03]  /*1890*/  @!P2 SYNCS.ARRIVE.TRANS64 RZ, [UR28+0x7800], R2 ;  /* 0x00780002ffffa9a7 */ /* 0x0003e6000800001c */
[----:B------:R-:W-:Y:S01]  /*18a0*/  @UP0 UIADD3 UR9, UR28, 0x7800, URZ ;  /* 0x000078001c090890 */ /* 0x000fe2000fffe03f */
[----:B------:R-:W-:Y:S01]  /*18b0*/  @UP0 UMOV UR16, UR20 ;  /* 0x0000001400100c82 */ /* 0x000fe20008000000 */
[----:B------:R-:W-:Y:S01]  /*18c0*/  @UP0 UMOV UR17, UR21 ;  /* 0x0000001500110c82 */ /* 0x000fe20008000000 */
[----:B------:R-:W-:Y:S01]  /*18d0*/  BAR.SYNC.DEFER_BLOCKING 0x0 ;  /* 0x0000000000007b1d */ /* 0x000fe20000010000 */
[----:B-1----:R-:W-:-:S05]  /*18e0*/  IMAD.U32 R2, RZ, RZ, UR4 ;  /* 0x00000004ff027e24 */ /* 0x002fca000f8e00ff */
[----:B------:R-:W-:Y:S01]  /*18f0*/  VOTEU.ANY UP1, P1 ;  /* 0x00000000003f7886 */ /* 0x000fe20000820100 */
[----:B------:R-:W-:Y:S01]  /*1900*/  VOTEU.ANY UP3, P1 ;  /* 0x00000000003f7886 */ /* 0x000fe20000860100 */
[----:B------:R-:W-:-:S03]  /*1910*/  SHF.L.U32 R2, R2, 0x1f, RZ ;  /* 0x0000001f02027819 */ /* 0x000fc600000006ff */
[----:B------:R-:W-:Y:S01]  /*1920*/  @UP1 UIADD3 UR13, UR28, 0x7800, URZ ;  /* 0x000078001c0d1890 */ /* 0x000fe2000fffe03f */
[----:B------:R-:W-:Y:S01]  /*1930*/  @UP1 UMOV UR18, UR22 ;  /* 0x0000001600121c82 */ /* 0x000fe20008000000 */
[----:B------:R-:W-:Y:S01]  /*1940*/  @UP1 UMOV UR19, UR23 ;  /* 0x0000001700131c82 */ /* 0x000fe20008000000 */
[----:B------:R1:W-:Y:S01]  /*1950*/  @UP2 UTMALDG.2D [UR8], [UR16] ;  /* 0x00000008100025b4 */ /* 0x0003e20008008000 */
[----:B------:R2:W-:Y:S06]  /*1960*/  MEMBAR.ALL.CTA ;  /* 0x0000000000007992 */ /* 0x0005ec0000008000 */
[----:B--2---:R-:W2:Y:S02]  /*1970*/  FENCE.VIEW.ASYNC.S ;  /* 0x00000000000073c6 */ /* 0x004ea40000000000 */
[----:B--2---:R-:W-:Y:S06]  /*1980*/  BAR.SYNC.DEFER_BLOCKING 0x0 ;  /* 0x0000000000007b1d */ /* 0x004fec0000010000 */
[----:B------:R1:W-:Y:S02]  /*1990*/  @UP3 UTMALDG.2D [UR12], [UR18] ;  /* 0x0000000c120035b4 */ /* 0x0003e40008008000 */
[----:B------:R-:W-:Y:S06]  /*19a0*/  BAR.SYNC.DEFER_BLOCKING 0x0 ;  /* 0x0000000000007b1d */ /* 0x000fec0000010000 */
[----:B------:R-:W2:Y:S02]  /*19b0*/  SYNCS.PHASECHK.TRANS64.TRYWAIT P0, [UR28+0x7800], R2 ;  /* 0x00780002ff0075a7 */ /* 0x000ea4000800015c */
[----:B-12---:R-:W-:Y:S05]  /*19c0*/  @!P0 BRA `(.L_x_49) ;  /* 0x0000000400f08947 */ /* 0x006fea0003800000 */
.L_x_51:
[----:B------:R-:W1:Y:S01]  /*19d0*/  LDC R2, c[0x0][0x230] ;  /* 0x00008c00ff027b82 */ /* 0x000e620000000800 */
[----:B------:R-:W-:Y:S01]  /*19e0*/  USHF.L.U32 UR9, UR7, 0x6, URZ ;  /* 0x0000000607097899 */ /* 0x000fe2000800063f */
[----:B------:R-:W-:Y:S02]  /*19f0*/  WARPGROUP.DEPBAR.LE gsb0, 0x0 ;  /* 0x00008000000079c5 */ /* 0x000fe40000010000 */
[----:B------:R-:W-:Y:S01]  /*1a00*/  UIADD3 UR10, UR10, 0x20, URZ ;  /* 0x000000200a0a7890 */ /* 0x000fe2000fffe03f */
[----:B------:R-:W-:Y:S01]  /*1a10*/  WARPGROUP.ARRIVE ;  /* 0x00000000000079c5 */ /* 0x000fe20000000000 */
[----:B------:R-:W-:Y:S02]  /*1a20*/  ULOP3.LUT UR9, UR9, 0x100, URZ, 0xc0, !UPT ;  /* 0x0000010009097892 */ /* 0x000fe4000f8ec03f */
[----:B------:R-:W-:Y:S02]  /*1a30*/  USHF.R.U32.HI UR16, URZ, 0x4, UR8 ;  /* 0x000000043f107899 */ /* 0x000fe40008011608 */
[----:B------:R-:W-:-:S02]  /*1a40*/  ULEA.HI UR9, UR12, UR9, URZ, 0x1c ;  /* 0x000000090c097291 */ /* 0x000fc4000f8fe03f */
[----:B------:R-:W-:Y:S02]  /*1a50*/  UIADD3 UR5, UR5, 0x1, URZ ;  /* 0x0000000105057890 */ /* 0x000fe4000fffe03f */
[----:B------:R-:W-:Y:S02]  /*1a60*/  USGXT.U32 UR16, UR16, 0xe ;  /* 0x0000000e1010789a */ /* 0x000fe40008000000 */
[----:B------:R-:W-:Y:S02]  /*1a70*/  ULOP3.LUT UR18, UR9, 0x3fff, URZ, 0xc0, !UPT ;  /* 0x00003fff09127892 */ /* 0x000fe4000f8ec03f */
[----:B------:R-:W-:Y:S01]  /*1a80*/  UISETP.NE.U32.AND UP0, UPT, UR5, 0x3, UPT ;  /* 0x000000030500788c */ /* 0x000fe2000bf05070 */
[----:B------:R-:W-:Y:S01]  /*1a90*/  UMOV UR17, 0xc0000010 ;  /* 0xc000001000117882 */ /* 0x000fe20000000000 */
[----:B------:R-:W-:Y:S02]  /*1aa0*/  UMOV UR19, 0xc0000010 ;  /* 0xc000001000137882 */ /* 0x000fe40000000000 */
[----:B------:R-:W-:Y:S01]  /*1ab0*/  USEL UR8, URZ, 0x1, UP0 ;  /* 0x000000013f087887 */ /* 0x000fe20008000000 */
[----:B-1----:R-:W-:-:S02]  /*1ac0*/  ISETP.LE.AND P0, PT, R2, UR10, PT ;  /* 0x0000000a02007c0c */ /* 0x002fc4000bf03270 */
[----:B------:R-:W-:Y:S01]  /*1ad0*/  QGMMA.64x128x32.F32.E4M3.E4M3 R24, gdesc[UR16], R24, gsb0 ;  /* 0x01e00000101879f3 */ /* 0x000fe20008000818 */
[----:B------:R-:W-:Y:S02]  /*1ae0*/  USEL UR5, UR5, URZ, UP0 ;  /* 0x0000003f05057287 */ /* 0x000fe40008000000 */
[----:B------:R-:W-:-:S08]  /*1af0*/  ULOP3.LUT UR4, UR4, UR8, URZ, 0x3c, !UPT ;  /* 0x0000000804047292 */ /* 0x000fd0000f8e3c3f */
[----:B------:R-:W-:Y:S05]  /*1b00*/  @!P0 BRA `(.L_x_50) ;  /* 0xfffffffc002c8947 */ /* 0x000fea000383ffff */
.L_x_48:
[----:B------:R-:W-:Y:S02]  /*1b10*/  WARPGROUP.DEPBAR.LE gsb0, 0x0 ;  /* 0x00008000000079c5 */ /* 0x000fe40000010000 */
[----:B--2---:R-:W-:Y:S01]  /*1b20*/  BAR.SYNC.DEFER_BLOCKING 0x0 ;  /* 0x0000000000007b1d */ /* 0x004fe20000010000 */
[C---:B----45:R-:W-:Y:S01]  /*1b30*/  IMAD.SHL.U32 R2, R0.reuse, 0x40, RZ ;  /* 0x0000004000027824 */ /* 0x070fe200078e00ff */
[C---:B------:R-:W-:Y:S01]  /*1b40*/  LOP3.LUT R3, R0.reuse, 0x1c, RZ, 0xc0, !PT ;  /* 0x0000001c00037812 */ /* 0x040fe200078ec0ff */
[----:B---3--:R-:W-:Y:S01]  /*1b50*/  IMAD.SHL.U32 R4, R0, 0x2, RZ ;  /* 0x0000000200047824 */ /* 0x008fe200078e00ff */
[----:B------:R-:W-:Y:S02]  /*1b60*/  ELECT P0, URZ, PT ;  /* 0x00000000003f782f */ /* 0x000fe40003800000 */
[----:B------:R-:W-:Y:S01]  /*1b70*/  F2FP.SATFINITE.E4M3.F32.PACK_AB_MERGE_C R24, R25, R24, RZ ;  /* 0x000000181918723e */ /* 0x000fe200048070ff */
[----:B------:R-:W-:Y:S01]  /*1b80*/  ULOP3.LUT UR7, UR7, 0x1, URZ, 0xc0, !UPT ;  /* 0x0000000107077892 */ /* 0x000fe2000f8ec03f */
[----:B------:R-:W-:Y:S01]  /*1b90*/  LOP3.LUT R2, R2, 0x3800, RZ, 0xc0, !PT ;  /* 0x0000380002027812 */ /* 0x000fe200078ec0ff */
[----:B------:R-:W-:Y:S01]  /*1ba0*/  UMOV UR14, UR11 ;  /* 0x0000000b000e7c82 */ /* 0x000fe20008000000 */
[----:B------:R-:W-:Y:S01]  /*1bb0*/  LOP3.LUT R4, R4, 0x6, RZ, 0xc0, !PT ;  /* 0x0000000604047812 */ /* 0x000fe200078ec0ff */
[----:B------:R-:W-:Y:S01]  /*1bc0*/  ULEA UR13, UR7, UR15, 0x7 ;  /* 0x0000000f070d7291 */ /* 0x000fe2000f8e383f */
[----:B------:R-:W-:Y:S01]  /*1bd0*/  F2FP.SATFINITE.E4M3.F32.PACK_AB_MERGE_C R26, R27, R26, RZ ;  /* 0x0000001a1b1a723e */ /* 0x000fe200048070ff */
[----:B------:R-:W-:Y:S01]  /*1be0*/  IMAD R2, R3, 0x20, R2 ;  /* 0x0000002003027824 */ /* 0x000fe200078e0202 */
[----:B------:R-:W-:Y:S01]  /*1bf0*/  F2FP.SATFINITE.E4M3.F32.PACK_AB_MERGE_C R28, R29, R28, RZ ;  /* 0x0000001c1d1c723e */ /* 0x000fe200048070ff */
[----:B------:R-:W-:Y:S01]  /*1c00*/  IMAD R3, R3, 0x4, R4 ;  /* 0x0000000403037824 */ /* 0x000fe200078e0204 */
[----:B------:R-:W-:Y:S01]  /*1c10*/  F2FP.SATFINITE.E4M3.F32.PACK_AB_MERGE_C R30, R31, R30, RZ ;  /* 0x0000001e1f1e723e */ /* 0x000fe200048070ff */
[----:B------:R-:W-:Y:S01]  /*1c20*/  ULEA UR12, UR7, UR6, 0xd ;  /* 0x00000006070c7291 */ /* 0x000fe2000f8e683f */
[----:B------:R-:W-:Y:S01]  /*1c30*/  F2FP.SATFINITE.E4M3.F32.PACK_AB_MERGE_C R32, R33, R32, RZ ;  /* 0x000000202120723e */ /* 0x000fe200048070ff */
[----:B------:R-:W-:Y:S01]  /*1c40*/  IMAD.IADD R3, R2, 0x1, R3 ;  /* 0x0000000102037824 */ /* 0x000fe200078e0203 */
[----:B------:R-:W-:-:S02]  /*1c50*/  F2FP.SATFINITE.E4M3.F32.PACK_AB_MERGE_C R34, R35, R34, RZ ;  /* 0x000000222322723e */ /* 0x000fc400048070ff */
[----:B------:R-:W-:Y:S02]  /*1c60*/  F2FP.SATFINITE.E4M3.F32.PACK_AB_MERGE_C R36, R37, R36, RZ ;  /* 0x000000242524723e */ /* 0x000fe400048070ff */
[----:B------:R-:W-:Y:S01]  /*1c70*/  F2FP.SATFINITE.E4M3.F32.PACK_AB_MERGE_C R38, R39, R38, RZ ;  /* 0x000000262726723e */ /* 0x000fe200048070ff */
[----:B------:R-:W1:Y:S02]  /*1c80*/  @!P2 SYNCS.CCTL.IV [UR6+0x7800] ;  /* 0x00780000ff00a9b1 */ /* 0x000e640008000006 */
[----:B-1----:R-:W-:Y:S01]  /*1c90*/  BAR.SYNC.DEFER_BLOCKING 0x0 ;  /* 0x0000000000007b1d */ /* 0x002fe20000010000 */
[----:B------:R-:W-:Y:S02]  /*1ca0*/  ISETP.LT.U32.AND P0, PT, R7, 0x40, P0 ;  /* 0x000000400700780c */ /* 0x000fe40000701070 */
[----:B------:R-:W-:Y:S02]  /*1cb0*/  LOP3.LUT R5, R3, 0x10, RZ, 0x3c, !PT ;  /* 0x0000001003057812 */ /* 0x000fe400078e3cff */
[----:B------:R-:W-:-:S02]  /*1cc0*/  F2FP.SATFINITE.E4M3.F32.PACK_AB_MERGE_C R40, R41, R40, RZ ;  /* 0x000000282928723e */ /* 0x000fc400048070ff */
[----:B------:R-:W-:Y:S02]  /*1cd0*/  F2FP.SATFINITE.E4M3.F32.PACK_AB_MERGE_C R42, R43, R42, RZ ;  /* 0x0000002a2b2a723e */ /* 0x000fe400048070ff */
[----:B------:R-:W-:Y:S02]  /*1ce0*/  F2FP.SATFINITE.E4M3.F32.PACK_AB_MERGE_C R44, R45, R44, RZ ;  /* 0x0000002c2d2c723e */ /* 0x000fe400048070ff */
[----:B------:R-:W-:Y:S02]  /*1cf0*/  F2FP.SATFINITE.E4M3.F32.PACK_AB_MERGE_C R46, R47, R46, RZ ;  /* 0x0000002e2f2e723e */ /* 0x000fe400048070ff */
[----:B------:R-:W-:Y:S01]  /*1d00*/  LOP3.LUT R7, R3, 0x20, RZ, 0x3c, !PT ;  /* 0x0000002003077812 */ /* 0x000fe200078e3cff */
[----:B------:R-:W-:Y:S01]  /*1d10*/  VOTEU.ANY UP0, P0 ;  /* 0x00000000003f7886 */ /* 0x000fe20000000100 */
[----:B------:R-:W-:Y:S01]  /*1d20*/  F2FP.SATFINITE.E4M3.F32.PACK_AB_MERGE_C R48, R49, R48, RZ ;  /* 0x000000303130723e */ /* 0x000fe200048070ff */
[----:B------:R-:W-:Y:S01]  /*1d30*/  VOTEU.ANY UP1, P0 ;  /* 0x00000000003f7886 */ /* 0x000fe20000020100 */
[----:B------:R-:W-:-:S02]  /*1d40*/  F2FP.SATFINITE.E4M3.F32.PACK_AB_MERGE_C R50, R51, R50, RZ ;  /* 0x000000323332723e */ /* 0x000fc400048070ff */
[----:B------:R-:W-:Y:S01]  /*1d50*/  F2FP.SATFINITE.E4M3.F32.PACK_AB_MERGE_C R52, R53, R52, RZ ;  /* 0x000000343534723e */ /* 0x000fe200048070ff */
[----:B------:R-:W-:Y:S01]  /*1d60*/  @UP0 UMOV UR8, UR24 ;  /* 0x0000001800080c82 */ /* 0x000fe20008000000 */
[----:B------:R-:W-:Y:S01]  /*1d70*/  F2FP.SATFINITE.E4M3.F32.PACK_AB_MERGE_C R54, R55, R54, RZ ;  /* 0x000000363736723e */ /* 0x000fe200048070ff */
[----:B------:R-:W-:Y:S01]  /*1d80*/  @UP0 UMOV UR9, UR25 ;  /* 0x0000001900090c82 */ /* 0x000fe20008000000 */
[----:B------:R-:W-:Y:S01]  /*1d90*/  LOP3.LUT R9, R3, 0x30, RZ, 0x3c, !PT ;  /* 0x0000003003097812 */ /* 0x000fe200078e3cff */
[----:B------:R-:W1:Y:S02]  /*1da0*/  @!P2 SYNCS.CCTL.IV [UR6+0x7808] ;  /* 0x00780800ff00a9b1 */ /* 0x000e640008000006 */
[----:B-1----:R-:W-:Y:S01]  /*1db0*/  BAR.SYNC.DEFER_BLOCKING 0x0 ;  /* 0x0000000000007b1d */ /* 0x002fe20000010000 */
[----:B------:R-:W-:Y:S02]  /*1dc0*/  F2FP.SATFINITE.E4M3.F32.PACK_AB_MERGE_C R56, R57, R56, RZ ;  /* 0x000000383938723e */ /* 0x000fe400048070ff */
[----:B------:R-:W-:-:S02]  /*1dd0*/  F2FP.SATFINITE.E4M3.F32.PACK_AB_MERGE_C R58, R59, R58, RZ ;  /* 0x0000003a3b3a723e */ /* 0x000fc400048070ff */
[----:B------:R-:W-:Y:S02]  /*1de0*/  F2FP.SATFINITE.E4M3.F32.PACK_AB_MERGE_C R60, R61, R60, RZ ;  /* 0x0000003c3d3c723e */ /* 0x000fe400048070ff */
[----:B------:R-:W-:Y:S02]  /*1df0*/  F2FP.SATFINITE.E4M3.F32.PACK_AB_MERGE_C R62, R63, R62, RZ ;  /* 0x0000003e3f3e723e */ /* 0x000fe400048070ff */
[----:B------:R-:W-:Y:S02]  /*1e00*/  LOP3.LUT R11, R3, 0x40, RZ, 0x3c, !PT ;  /* 0x00000040030b7812 */ /* 0x000fe400078e3cff */
[----:B------:R-:W-:Y:S02]  /*1e10*/  F2FP.SATFINITE.E4M3.F32.PACK_AB_MERGE_C R64, R65, R64, RZ ;  /* 0x000000404140723e */ /* 0x000fe400048070ff */
[----:B------:R-:W-:Y:S02]  /*1e20*/  F2FP.SATFINITE.E4M3.F32.PACK_AB_MERGE_C R66, R67, R66, RZ ;  /* 0x000000424342723e */ /* 0x000fe400048070ff */
[----:B------:R-:W-:-:S02]  /*1e30*/  F2FP.SATFINITE.E4M3.F32.PACK_AB_MERGE_C R68, R69, R68, RZ ;  /* 0x000000444544723e */ /* 0x000fc400048070ff */
[----:B------:R-:W-:Y:S02]  /*1e40*/  F2FP.SATFINITE.E4M3.F32.PACK_AB_MERGE_C R70, R71, R70, RZ ;  /* 0x000000464746723e */ /* 0x000fe400048070ff */
[----:B------:R-:W-:Y:S02]  /*1e50*/  F2FP.SATFINITE.E4M3.F32.PACK_AB_MERGE_C R72, R73, R72, RZ ;  /* 0x000000484948723e */ /* 0x000fe400048070ff */
[----:B------:R-:W-:Y:S02]  /*1e60*/  F2FP.SATFINITE.E4M3.F32.PACK_AB_MERGE_C R74, R75, R74, RZ ;  /* 0x0000004a4b4a723e */ /* 0x000fe400048070ff */
[----:B------:R-:W-:Y:S01]  /*1e70*/  F2FP.SATFINITE.E4M3.F32.PACK_AB_MERGE_C R76, R77, R76, RZ ;  /* 0x0000004c4d4c723e */ /* 0x000fe200048070ff */
[----:B------:R-:W1:Y:S02]  /*1e80*/  @!P2 SYNCS.CCTL.IV [UR6+0x7810] ;  /* 0x00781000ff00a9b1 */ /* 0x000e640008000006 */
[----:B-1----:R-:W-:Y:S01]  /*1e90*/  STS.U16 [R3+UR6], R24 ;  /* 0x0000001803007988 */ /* 0x002fe20008000406 */
[----:B------:R-:W-:-:S02]  /*1ea0*/  F2FP.SATFINITE.E4M3.F32.PACK_AB_MERGE_C R78, R79, R78, RZ ;  /* 0x0000004e4f4e723e */ /* 0x000fc400048070ff */
[----:B------:R-:W-:Y:S01]  /*1eb0*/  F2FP.SATFINITE.E4M3.F32.PACK_AB_MERGE_C R80, R81, R80, RZ ;  /* 0x000000505150723e */ /* 0x000fe200048070ff */
[----:B------:R-:W-:Y:S01]  /*1ec0*/  STS.U16 [R3+UR6+0x400], R26 ;  /* 0x0004001a03007988 */ /* 0x000fe20008000406 */
[----:B------:R-:W-:Y:S02]  /*1ed0*/  F2FP.SATFINITE.E4M3.F32.PACK_AB_MERGE_C R82, R83, R82, RZ ;  /* 0x000000525352723e */ /* 0x000fe400048070ff */
[----:B------:R-:W-:Y:S01]  /*1ee0*/  F2FP.SATFINITE.E4M3.F32.PACK_AB_MERGE_C R84, R85, R84, RZ ;  /* 0x000000545554723e */ /* 0x000fe200048070ff */
[----:B------:R-:W-:Y:S01]  /*1ef0*/  STS.U16 [R3+UR6+0x8], R28 ;  /* 0x0000081c03007988 */ /* 0x000fe20008000406 */
[----:B------:R-:W-:-:S03]  /*1f00*/  F2FP.SATFINITE.E4M3.F32.PACK_AB_MERGE_C R86, R87, R86, RZ ;  /* 0x000000565756723e */ /* 0x000fc600048070ff */
[----:B------:R-:W-:Y:S04]  /*1f10*/  STS.U16 [R3+UR6+0x408], R30 ;  /* 0x0004081e03007988 */ /* 0x000fe80008000406 */
[----:B------:R-:W-:Y:S04]  /*1f20*/  STS.U16 [R5+UR6], R32 ;  /* 0x0000002005007988 */ /* 0x000fe80008000406 */
[----:B------:R-:W-:Y:S04]  /*1f30*/  STS.U16 [R5+UR6+0x400], R34 ;  /* 0x0004002205007988 */ /* 0x000fe80008000406 */
[----:B------:R-:W-:Y:S04]  /*1f40*/  STS.U16 [R5+UR6+0x8], R36 ;  /* 0x0000082405007988 */ /* 0x000fe80008000406 */
[----:B------:R1:W-:Y:S04]  /*1f50*/  STS.U16 [R5+UR6+0x408], R38 ;  /* 0x0004082605007988 */ /* 0x0003e80008000406 */
[----:B------:R-:W-:Y:S04]  /*1f60*/  STS.U16 [R7+UR6], R40 ;  /* 0x0000002807007988 */ /* 0x000fe80008000406 */
[----:B------:R-:W-:Y:S01]  /*1f70*/  STS.U16 [R7+UR6+0x400], R42 ;  /* 0x0004002a07007988 */ /* 0x000fe20008000406 */
[----:B-1----:R-:W-:-:S03]  /*1f80*/  LOP3.LUT R5, R3, 0x50, RZ, 0x3c, !PT ;  /* 0x0000005003057812 */ /* 0x002fc600078e3cff */
[----:B------:R-:W-:Y:S04]  /*1f90*/  STS.U16 [R7+UR6+0x8], R44 ;  /* 0x0000082c07007988 */ /* 0x000fe80008000406 */
[----:B------:R1:W-:Y:S04]  /*1fa0*/  STS.U16 [R7+UR6+0x408], R46 ;  /* 0x0004082e07007988 */ /* 0x0003e80008000406 */
[----:B------:R-:W-:Y:S04]  /*1fb0*/  STS.U16 [R9+UR6], R48 ;  /* 0x0000003009007988 */ /* 0x000fe80008000406 */
[----:B------:R-:W-:Y:S01]  /*1fc0*/  STS.U16 [R9+UR6+0x400], R50 ;  /* 0x0004003209007988 */ /* 0x000fe20008000406 */
[----:B-1----:R-:W-:-:S02]  /*1fd0*/  LOP3.LUT R7, R3, 0x60, RZ, 0x3c, !PT ;  /* 0x0000006003077812 */ /* 0x002fc400078e3cff */
[----:B------:R-:W-:Y:S01]  /*1fe0*/  LOP3.LUT R3, R3, 0x70, RZ, 0x3c, !PT ;  /* 0x0000007003037812 */ /* 0x000fe200078e3cff */
[----:B------:R-:W-:Y:S04]  /*1ff0*/  STS.U16 [R9+UR6+0x8], R52 ;  /* 0x0000083409007988 */ /* 0x000fe80008000406 */
[----:B------:R-:W-:Y:S04]  /*2000*/  STS.U16 [R9+UR6+0x408], R54 ;  /* 0x0004083609007988 */ /* 0x000fe80008000406 */
[----:B------:R-:W-:Y:S04]  /*2010*/  STS.U16 [R11+UR6], R56 ;  /* 0x000000380b007988 */ /* 0x000fe80008000406 */
[----:B------:R-:W-:Y:S04]  /*2020*/  STS.U16 [R11+UR6+0x400], R58 ;  /* 0x0004003a0b007988 */ /* 0x000fe80008000406 */
        /* <DEDUP_REMOVED lines=13> */
[----:B------:R-:W-:Y:S01]  /*2100*/  STS.U16 [R3+UR6+0x408], R86 ;  /* 0x0004085603007988 */ /* 0x000fe20008000406 */
[----:B------:R1:W-:Y:S06]  /*2110*/  MEMBAR.ALL.CTA ;  /* 0x0000000000007992 */ /* 0x0003ec0000008000 */
[----:B-1----:R-:W1:Y:S02]  /*2120*/  FENCE.VIEW.ASYNC.S ;  /* 0x00000000000073c6 */ /* 0x002e640000000000 */
[----:B-1----:R-:W-:Y:S06]  /*2130*/  BAR.SYNC.DEFER_BLOCKING 0x0 ;  /* 0x0000000000007b1d */ /* 0x002fec0000010000 */
[----:B------:R1:W-:Y:S01]  /*2140*/  @UP1 UTMASTG.2D [UR12], [UR8] ;  /* 0x0000000c080013b5 */ /* 0x0003e20008008000 */
[----:B------:R0:W-:Y:S01]  /*2150*/  UTMACMDFLUSH ;  /* 0x00000000000079b7 */ /* 0x0001e20000000000 */
[----:B------:R-:W-:-:S04]  /*2160*/  DEPBAR.LE SB0, 0x0 ;  /* 0x000080000000791a */ /* 0x000fc80000000000 */
[----:B------:R-:W-:Y:S06]  /*2170*/  BAR.SYNC.DEFER_BLOCKING 0x0 ;  /* 0x0000000000007b1d */ /* 0x000fec0000010000 */
[----:B-1----:R-:W-:Y:S05]  /*2180*/  EXIT ;  /* 0x000000000000794d */ /* 0x002fea0003800000 */
.L_x_49:
[----:B------:R-:W1:Y:S02]  /*2190*/  SYNCS.PHASECHK.TRANS64.TRYWAIT P0, [UR28+0x7800], R2 ;  /* 0x00780002ff0075a7 */ /* 0x000e64000800015c */
[----:B-1----:R-:W-:Y:S05]  /*21a0*/  @!P0 BRA `(.L_x_49) ;  /* 0xfffffffc00f88947 */ /* 0x002fea000383ffff */
[----:B------:R-:W-:Y:S05]  /*21b0*/  BRA `(.L_x_51) ;  /* 0xfffffff800047947 */ /* 0x000fea000383ffff */
.L_x_52:
[----:B------:R-:W-:-:S00]  /*21c0*/  BRA `(.L_x_52) ;  /* 0xfffffffc00fc7947 */ /* 0x000fc0000383ffff */
[----:B------:R-:W-:-:S00]  /*21d0*/  NOP ;  /* 0x0000000000007918 */ /* 0x000fc00000000000 */
        /* <DEDUP_REMOVED lines=10> */
.L_x_53:


//--------------------- .nv.shared.gluon_wgmma    --------------------------
	.section	.nv.shared.gluon_wgmma,"aw",@nobits
	.sectionflags	@""
	.align	16
	.zero		1024


//--------------------- .nv.shared.reserved.0     --------------------------
	.section	.nv.shared.reserved.0,"aw",@nobits
	.weak		__nv_reservedSMEM_offset_0_alias
	.size		__nv_reservedSMEM_offset_0_alias, 0, 0
	.other		__nv_reservedSMEM_offset_0_alias,@"STO_CUDA_RESERVED_SHARED STV_DEFAULT"
__nv_reservedSMEM_offset_0_alias:
	.zero		0


//--------------------- .nv.constant0.gluon_wgmma --------------------------
	.section	.nv.constant0.gluon_wgmma,"a",@progbits
	.sectionflags	@""
	.align	4
.nv.constant0.gluon_wgmma:
	.zero		608


//--------------------- SYMBOLS --------------------------

	.type		.nv.reservedSmem.offset0,@object
	.size		.nv.reservedSmem.offset0,0x4
